// auto-generated by cutlass_sweep.conv — config: {"arch": "sm_100", "cluster_m": 1, "cluster_n": 1, "conv_kind": "fprop", "dtype": "tf32", "ndim": 2, "tile_k": 32, "tile_m": 64, "tile_n": 128}
#include "cutlass/cutlass.h"
#include "cute/tensor.hpp"
#include "cutlass/kernel_hardware_info.hpp"
#include "cutlass/conv/convolution.h"
#include "cutlass/conv/dispatch_policy.hpp"
#include "cutlass/conv/collective/collective_builder.hpp"
#include "cutlass/conv/kernel/conv_universal.hpp"
#include "cutlass/conv/device/conv_universal_adapter.hpp"
#include "cutlass/epilogue/collective/collective_builder.hpp"

using namespace cute;
using Elem = cutlass::tfloat32_t;
using Acc  = float;
using LayoutAB = cutlass::layout::TensorNHWC;
using LayoutC  = cutlass::layout::TensorNHWC;
constexpr auto ConvOp = cutlass::conv::Operator::kFprop;
using TileShape    = Shape<_64, _128, Shape<_32>>;
using ClusterShape = Shape<_1, _1, _1>;

using CollectiveEpilogue = typename cutlass::epilogue::collective::CollectiveBuilder<
    cutlass::arch::Sm100, cutlass::arch::OpClassTensorOp,
    TileShape, ClusterShape,
    cutlass::epilogue::collective::EpilogueTileAuto,
    Acc, Acc,
    Elem, LayoutC, 128 / cutlass::sizeof_bits<Elem>::value,
    Elem, LayoutC, 128 / cutlass::sizeof_bits<Elem>::value,
    cutlass::epilogue::collective::EpilogueScheduleAuto
  >::CollectiveOp;

using CollectiveMainloop = typename cutlass::conv::collective::CollectiveBuilder<
    cutlass::arch::Sm100, cutlass::arch::OpClassTensorOp, ConvOp,
    Elem, LayoutAB, 128 / cutlass::sizeof_bits<Elem>::value,
    Elem, LayoutAB, 128 / cutlass::sizeof_bits<Elem>::value,
    Acc,
    TileShape, ClusterShape,
    cutlass::conv::collective::StageCountAutoCarveout<
        static_cast<int>(sizeof(typename CollectiveEpilogue::SharedStorage))>,
    cutlass::conv::collective::KernelScheduleAuto
  >::CollectiveOp;

using ProblemShape = cutlass::conv::ConvProblemShape<
    ConvOp, CollectiveMainloop::DispatchPolicy::NumSpatialDimensions>;
using ConvKernel = cutlass::conv::kernel::ConvUniversal<
    ProblemShape, CollectiveMainloop, CollectiveEpilogue>;
using Conv = cutlass::conv::device::ConvUniversalAdapter<ConvKernel>;

auto* _anchor = &cutlass::device_kernel<ConvKernel>;


// ===== COMPILED SASS (sm_100a) =====

	.target	sm_100a

	.elftype	@"ET_EXEC"


//--------------------- .note.nv.tkinfo           --------------------------
	.section	.note.nv.tkinfo,"",@"SHT_NOTE"
	.sectionflags	@"SHF_NOTE_NV_TKINFO"
	.tkinfo
        /*0018*/ 	.word	0x00000002
        /*0030*/ 	.string	""
        /*0030*/ 	.string	"ptxas"
        /*0030*/ 	.string	"Cuda compilation tools, release 13.0, V13.0.88"
        /*0030*/ 	.string	"Build cuda_13.0.r13.0/compiler.36424714_0"
        /*0030*/ 	.string	"-arch sm_100a -m 64 "



//--------------------- .note.nv.cuinfo           --------------------------
	.section	.note.nv.cuinfo,"",@"SHT_NOTE"
	.sectionflags	@"SHF_NOTE_NV_CUINFO"
        /*0018*/ 	.short	0x0002
        /*001a*/ 	.short	0x0064
        /*001c*/ 	.short	0x0082
	.zero		2


//--------------------- .nv.info                  --------------------------
	.section	.nv.info,"",@"SHT_CUDA_INFO"
	.align	4


	//----- nvinfo : EIATTR_REGCOUNT
	.align		4
        /*0000*/ 	.byte	0x04, 0x2f
        /*0002*/ 	.short	(.L_19 - .L_18)
	.align		4
.L_18:
        /*0004*/ 	.word	index@(_ZN7cutlass13device_kernelINS_4conv6kernel13ConvUniversalINS1_16ConvProblemShapeILNS1_8OperatorE0ELi2EEENS1_10collective14CollectiveConvINS1_47MainloopSm100TmaUmmaWarpSpecializedImplicitGemmILS5_0ELi8ELi2ELi1ELi2EN4cute5tupleIJNSA_1CILi1EEESD_SD_EEEEENSB_IJNSC_ILi64EEENSC_ILi128EEENSB_IJNSC_ILi32EEEEEEEEENS_10tfloat32_tESL_NSA_8TiledMMAINSA_8MMA_AtomIJNSA_17SM100_MMA_TF32_SSISL_SL_fLi64ELi128ELNSA_4UMMA5MajorE0ELSQ_0ELNSP_7ScaleInE0ELSR_0EEEEEENSA_6LayoutISE_NSB_IJNSC_ILi0EEESV_SV_EEEEENSB_IJNSA_10UnderscoreESY_SY_EEEEENS7_6detail27Sm100ImplicitGemmTileTraitsINSA_20SM90_TMA_LOAD_IM2COLENSA_14ComposedLayoutINSA_7SwizzleILi3ELi4ELi3EEENSA_18smem_ptr_flag_bitsILi32EEENSU_INSB_IJNSC_ILi8EEESI_EEENSB_IJSI_SD_EEEEEEEvEENS12_INSA_13SM90_TMA_LOADES1D_vEEEENS_8epilogue10collective18CollectiveEpilogueINS1I_23Sm100TmaWarpSpecializedILi4ELi2ELi16ELb1ELb0EEEJSK_NSB_IJNSU_ISG_SD_EENSU_ISI_SD_EEEEESL_NSB_IJNSB_IJlllEEESD_SV_EEESL_S1R_NS1I_6fusion15FusionCallbacksIS1M_NS1S_17LinearCombinationISL_fSL_fLNS_15FloatRoundStyleE2EEESK_S1P_JEEENSA_5SM1004TMEM4LOAD26SM100_TMEM_LOAD_16dp128b8xES13_S1D_NSA_17SM75_U32x4_LDSM_NENSA_21SM90_TMA_STORE_IM2COLES1D_NSA_17SM90_U32x4_STSM_NENSA_39AutoVectorizingCopyWithAssumedAlignmentILi128EEEEEEvvEEEEvNT_6ParamsE)
        /*0008*/ 	.word	0x00000077


	//----- nvinfo : EIATTR_FRAME_SIZE
	.align		4
.L_19:
        /*000c*/ 	.byte	0x04, 0x11
        /*000e*/ 	.short	(.L_21 - .L_20)
	.align		4
.L_20:
        /*0010*/ 	.word	index@($__internal_2_$__cuda_sm10x_tcgen05_guardrail_trap_unallocated_columns_being_dealloced)
        /*0014*/ 	.word	0x00000008


	//----- nvinfo : EIATTR_FRAME_SIZE
	.align		4
.L_21:
        /*0018*/ 	.byte	0x04, 0x11
        /*001a*/ 	.short	(.L_23 - .L_22)
	.align		4
.L_22:
        /*001c*/ 	.word	index@($__internal_1_$__cuda_sm10x_tcgen05_guardrail_trap_phase_invalid_during_alloc)
        /*0020*/ 	.word	0x00000008


	//----- nvinfo : EIATTR_FRAME_SIZE
	.align		4
.L_23:
        /*0024*/ 	.byte	0x04, 0x11
        /*0026*/ 	.short	(.L_25 - .L_24)
	.align		4
.L_24:
        /*0028*/ 	.word	index@($__internal_0_$__cuda_sm10x_tcgen05_guardrail_trap_col_being_dealloced_not_returned_by_alloc)
        /*002c*/ 	.word	0x00000008


	//----- nvinfo : EIATTR_FRAME_SIZE
	.align		4
.L_25:
        /*0030*/ 	.byte	0x04, 0x11
        /*0032*/ 	.short	(.L_27 - .L_26)
	.align		4
.L_26:
        /*0034*/ 	.word	index@(_ZN7cutlass13device_kernelINS_4conv6kernel13ConvUniversalINS1_16ConvProblemShapeILNS1_8OperatorE0ELi2EEENS1_10collective14CollectiveConvINS1_47MainloopSm100TmaUmmaWarpSpecializedImplicitGemmILS5_0ELi8ELi2ELi1ELi2EN4cute5tupleIJNSA_1CILi1EEESD_SD_EEEEENSB_IJNSC_ILi64EEENSC_ILi128EEENSB_IJNSC_ILi32EEEEEEEEENS_10tfloat32_tESL_NSA_8TiledMMAINSA_8MMA_AtomIJNSA_17SM100_MMA_TF32_SSISL_SL_fLi64ELi128ELNSA_4UMMA5MajorE0ELSQ_0ELNSP_7ScaleInE0ELSR_0EEEEEENSA_6LayoutISE_NSB_IJNSC_ILi0EEESV_SV_EEEEENSB_IJNSA_10UnderscoreESY_SY_EEEEENS7_6detail27Sm100ImplicitGemmTileTraitsINSA_20SM90_TMA_LOAD_IM2COLENSA_14ComposedLayoutINSA_7SwizzleILi3ELi4ELi3EEENSA_18smem_ptr_flag_bitsILi32EEENSU_INSB_IJNSC_ILi8EEESI_EEENSB_IJSI_SD_EEEEEEEvEENS12_INSA_13SM90_TMA_LOADES1D_vEEEENS_8epilogue10collective18CollectiveEpilogueINS1I_23Sm100TmaWarpSpecializedILi4ELi2ELi16ELb1ELb0EEEJSK_NSB_IJNSU_ISG_SD_EENSU_ISI_SD_EEEEESL_NSB_IJNSB_IJlllEEESD_SV_EEESL_S1R_NS1I_6fusion15FusionCallbacksIS1M_NS1S_17LinearCombinationISL_fSL_fLNS_15FloatRoundStyleE2EEESK_S1P_JEEENSA_5SM1004TMEM4LOAD26SM100_TMEM_LOAD_16dp128b8xES13_S1D_NSA_17SM75_U32x4_LDSM_NENSA_21SM90_TMA_STORE_IM2COLES1D_NSA_17SM90_U32x4_STSM_NENSA_39AutoVectorizingCopyWithAssumedAlignmentILi128EEEEEEvvEEEEvNT_6ParamsE)
        /*0038*/ 	.word	0x00000008


	//----- nvinfo : EIATTR_MIN_STACK_SIZE
	.align		4
.L_27:
        /*003c*/ 	.byte	0x04, 0x12
        /*003e*/ 	.short	(.L_29 - .L_28)
	.align		4
.L_28:
        /*0040*/ 	.word	index@(_ZN7cutlass13device_kernelINS_4conv6kernel13ConvUniversalINS1_16ConvProblemShapeILNS1_8OperatorE0ELi2EEENS1_10collective14CollectiveConvINS1_47MainloopSm100TmaUmmaWarpSpecializedImplicitGemmILS5_0ELi8ELi2ELi1ELi2EN4cute5tupleIJNSA_1CILi1EEESD_SD_EEEEENSB_IJNSC_ILi64EEENSC_ILi128EEENSB_IJNSC_ILi32EEEEEEEEENS_10tfloat32_tESL_NSA_8TiledMMAINSA_8MMA_AtomIJNSA_17SM100_MMA_TF32_SSISL_SL_fLi64ELi128ELNSA_4UMMA5MajorE0ELSQ_0ELNSP_7ScaleInE0ELSR_0EEEEEENSA_6LayoutISE_NSB_IJNSC_ILi0EEESV_SV_EEEEENSB_IJNSA_10UnderscoreESY_SY_EEEEENS7_6detail27Sm100ImplicitGemmTileTraitsINSA_20SM90_TMA_LOAD_IM2COLENSA_14ComposedLayoutINSA_7SwizzleILi3ELi4ELi3EEENSA_18smem_ptr_flag_bitsILi32EEENSU_INSB_IJNSC_ILi8EEESI_EEENSB_IJSI_SD_EEEEEEEvEENS12_INSA_13SM90_TMA_LOADES1D_vEEEENS_8epilogue10collective18CollectiveEpilogueINS1I_23Sm100TmaWarpSpecializedILi4ELi2ELi16ELb1ELb0EEEJSK_NSB_IJNSU_ISG_SD_EENSU_ISI_SD_EEEEESL_NSB_IJNSB_IJlllEEESD_SV_EEESL_S1R_NS1I_6fusion15FusionCallbacksIS1M_NS1S_17LinearCombinationISL_fSL_fLNS_15FloatRoundStyleE2EEESK_S1P_JEEENSA_5SM1004TMEM4LOAD26SM100_TMEM_LOAD_16dp128b8xES13_S1D_NSA_17SM75_U32x4_LDSM_NENSA_21SM90_TMA_STORE_IM2COLES1D_NSA_17SM90_U32x4_STSM_NENSA_39AutoVectorizingCopyWithAssumedAlignmentILi128EEEEEEvvEEEEvNT_6ParamsE)
        /*0044*/ 	.word	0x00000008
.L_29:


//--------------------- .nv.compat                --------------------------
	.section	.nv.compat,"",@"SHT_CUDA_COMPAT_INFO"
	.align	4
        /*0000*/ 	.byte	0x02, 0x09, 0x01, 0x00, 0x02, 0x02, 0x02, 0x00, 0x02, 0x05, 0x05, 0x00, 0x03, 0x07, 0x01, 0x01
        /*0010*/ 	.byte	0x02, 0x03, 0x01, 0x00, 0x02, 0x06, 0x01, 0x00, 0x04, 0x0b, 0x08, 0x00, 0x09, 0x00, 0x00, 0x00
        /*0020*/ 	.byte	0x00, 0x00, 0x00, 0x00


//--------------------- .nv.info._ZN7cutlass13device_kernelINS_4conv6kernel13ConvUniversalINS1_16ConvProblemShapeILNS1_8OperatorE0ELi2EEENS1_10collective14CollectiveConvINS1_47MainloopSm100TmaUmmaWarpSpecializedImplicitGemmILS5_0ELi8ELi2ELi1ELi2EN4cute5tupleIJNSA_1CILi1EEESD_SD_EEEEENSB_IJNSC_ILi64EEENSC_ILi128EEENSB_IJNSC_ILi32EEEEEEEEENS_10tfloat32_tESL_NSA_8TiledMMAINSA_8MMA_AtomIJNSA_17SM100_MMA_TF32_SSISL_SL_fLi64ELi128ELNSA_4UMMA5MajorE0ELSQ_0ELNSP_7ScaleInE0ELSR_0EEEEEENSA_6LayoutISE_NSB_IJNSC_ILi0EEESV_SV_EEEEENSB_IJNSA_10UnderscoreESY_SY_EEEEENS7_6detail27Sm100ImplicitGemmTileTraitsINSA_20SM90_TMA_LOAD_IM2COLENSA_14ComposedLayoutINSA_7SwizzleILi3ELi4ELi3EEENSA_18smem_ptr_flag_bitsILi32EEENSU_INSB_IJNSC_ILi8EEESI_EEENSB_IJSI_SD_EEEEEEEvEENS12_INSA_13SM90_TMA_LOADES1D_vEEEENS_8epilogue10collective18CollectiveEpilogueINS1I_23Sm100TmaWarpSpecializedILi4ELi2ELi16ELb1ELb0EEEJSK_NSB_IJNSU_ISG_SD_EENSU_ISI_SD_EEEEESL_NSB_IJNSB_IJlllEEESD_SV_EEESL_S1R_NS1I_6fusion15FusionCallbacksIS1M_NS1S_17LinearCombinationISL_fSL_fLNS_15FloatRoundStyleE2EEESK_S1P_JEEENSA_5SM1004TMEM4LOAD26SM100_TMEM_LOAD_16dp128b8xES13_S1D_NSA_17SM75_U32x4_LDSM_NENSA_21SM90_TMA_STORE_IM2COLES1D_NSA_17SM90_U32x4_STSM_NENSA_39AutoVectorizingCopyWithAssumedAlignmentILi128EEEEEEvvEEEEvNT_6ParamsE --------------------------
	.section	.nv.info._ZN7cutlass13device_kernelINS_4conv6kernel13ConvUniversalINS1_16ConvProblemShapeILNS1_8OperatorE0ELi2EEENS1_10collective14CollectiveConvINS1_47MainloopSm100TmaUmmaWarpSpecializedImplicitGemmILS5_0ELi8ELi2ELi1ELi2EN4cute5tupleIJNSA_1CILi1EEESD_SD_EEEEENSB_IJNSC_ILi64EEENSC_ILi128EEENSB_IJNSC_ILi32EEEEEEEEENS_10tfloat32_tESL_NSA_8TiledMMAINSA_8MMA_AtomIJNSA_17SM100_MMA_TF32_SSISL_SL_fLi64ELi128ELNSA_4UMMA5MajorE0ELSQ_0ELNSP_7ScaleInE0ELSR_0EEEEEENSA_6LayoutISE_NSB_IJNSC_ILi0EEESV_SV_EEEEENSB_IJNSA_10UnderscoreESY_SY_EEEEENS7_6detail27Sm100ImplicitGemmTileTraitsINSA_20SM90_TMA_LOAD_IM2COLENSA_14ComposedLayoutINSA_7SwizzleILi3ELi4ELi3EEENSA_18smem_ptr_flag_bitsILi32EEENSU_INSB_IJNSC_ILi8EEESI_EEENSB_IJSI_SD_EEEEEEEvEENS12_INSA_13SM90_TMA_LOADES1D_vEEEENS_8epilogue10collective18CollectiveEpilogueINS1I_23Sm100TmaWarpSpecializedILi4ELi2ELi16ELb1ELb0EEEJSK_NSB_IJNSU_ISG_SD_EENSU_ISI_SD_EEEEESL_NSB_IJNSB_IJlllEEESD_SV_EEESL_S1R_NS1I_6fusion15FusionCallbacksIS1M_NS1S_17LinearCombinationISL_fSL_fLNS_15FloatRoundStyleE2EEESK_S1P_JEEENSA_5SM1004TMEM4LOAD26SM100_TMEM_LOAD_16dp128b8xES13_S1D_NSA_17SM75_U32x4_LDSM_NENSA_21SM90_TMA_STORE_IM2COLES1D_NSA_17SM90_U32x4_STSM_NENSA_39AutoVectorizingCopyWithAssumedAlignmentILi128EEEEEEvvEEEEvNT_6ParamsE,"",@"SHT_CUDA_INFO"
	.sectionflags	@""
	.align	4


	//----- nvinfo : EIATTR_CUDA_API_VERSION
	.align		4
        /*0000*/ 	.byte	0x04, 0x37
        /*0002*/ 	.short	(.L_31 - .L_30)
.L_30:
        /*0004*/ 	.word	0x00000082


	//----- nvinfo : EIATTR_KPARAM_INFO
	.align		4
.L_31:
        /*0008*/ 	.byte	0x04, 0x17
        /*000a*/ 	.short	(.L_33 - .L_32)
.L_32:
        /*000c*/ 	.word	0x00000000
        /*0010*/ 	.short	0x0000
        /*0012*/ 	.short	0x0000
        /*0014*/ 	.byte	0x00, 0xf0, 0x01, 0x20


	//----- nvinfo : EIATTR_AT_ENTRY_FRAGMENTS
	.align		4
.L_33:
        /*0018*/ 	.byte	0x04, 0x4f
        /*001a*/ 	.short	(.L_35 - .L_34)


	//   ....[0]....
.L_34:
        /*001c*/ 	.word	0x00000006


	//----- nvinfo : EIATTR_RESERVED_SMEM_USED
	.align		4
.L_35:
        /*0020*/ 	.byte	0x01, 0x41
	.zero		2


	//----- nvinfo : EIATTR_SPARSE_MMA_MASK
	.align		4
        /*0024*/ 	.byte	0x03, 0x50
        /*0026*/ 	.short	0x0000


	//----- nvinfo : EIATTR_TCGEN05_1CTA_USED
	.align		4
        /*0028*/ 	.byte	0x01, 0x51
	.zero		2


	//----- nvinfo : EIATTR_MAXREG_COUNT
	.align		4
        /*002c*/ 	.byte	0x03, 0x1b
        /*002e*/ 	.short	0x00ff


	//----- nvinfo : EIATTR_NUM_BARRIERS
	.align		4
        /*0030*/ 	.byte	0x02, 0x4c
        /*0032*/ 	.byte	0x07
	.zero		1


	//----- nvinfo : EIATTR_EXTERNS
	.align		4
        /*0034*/ 	.byte	0x04, 0x0f
        /*0036*/ 	.short	(.L_37 - .L_36)


	//   ....[0]....
	.align		4
.L_36:
        /*0038*/ 	.word	index@(__assertfail)


	//----- nvinfo : EIATTR_MERCURY_ISA_VERSION
	.align		4
.L_37:
        /*003c*/ 	.byte	0x03, 0x5f
        /*003e*/ 	.short	0x0101


	//----- nvinfo : EIATTR_INT_WARP_WIDE_INSTR_OFFSETS
	.align		4
        /*0040*/ 	.byte	0x04, 0x31
        /*0042*/ 	.short	(.L_39 - .L_38)


	//   ....[0]....
.L_38:
        /*0044*/ 	.word	0x00003ba0


	//   ....[1]....
        /*0048*/ 	.word	0x00003bc0


	//   ....[2]....
        /*004c*/ 	.word	0x00003bf0


	//   ....[3]....
        /*0050*/ 	.word	0x000046b0


	//   ....[4]....
        /*0054*/ 	.word	0x000046d0


	//   ....[5]....
        /*0058*/ 	.word	0x000047f0


	//   ....[6]....
        /*005c*/ 	.word	0x00004810


	//   ....[7]....
        /*0060*/ 	.word	0x00004980


	//   ....[8]....
        /*0064*/ 	.word	0x000049a0


	//   ....[9]....
        /*0068*/ 	.word	0x00004bf0


	//   ....[10]....
        /*006c*/ 	.word	0x00004c00


	//----- nvinfo : EIATTR_COOP_GROUP_MASK_REGIDS
	.align		4
.L_39:
        /*0070*/ 	.byte	0x04, 0x29
        /*0072*/ 	.short	(.L_41 - .L_40)


	//   ....[0]....
.L_40:
        /*0074*/ 	.word	0xffffffff


	//   ....[1]....
        /*0078*/ 	.word	0xffffffff


	//   ....[2]....
        /*007c*/ 	.word	0xffffffff


	//   ....[3]....
        /*0080*/ 	.word	0xffffffff


	//   ....[4]....
        /*0084*/ 	.word	0xffffffff


	//   ....[5]....
        /*0088*/ 	.word	0xffffffff


	//   ....[6]....
        /*008c*/ 	.word	0xffffffff


	//   ....[7]....
        /*0090*/ 	.word	0xffffffff


	//   ....[8]....
        /*0094*/ 	.word	0xffffffff


	//   ....[9]....
        /*0098*/ 	.word	0xffffffff


	//   ....[10]....
        /*009c*/ 	.word	0xffffffff


	//   ....[11]....
        /*00a0*/ 	.word	0xffffffff


	//----- nvinfo : EIATTR_COOP_GROUP_INSTR_OFFSETS
	.align		4
.L_41:
        /*00a4*/ 	.byte	0x04, 0x28
        /*00a6*/ 	.short	(.L_43 - .L_42)


	//   ....[0]....
.L_42:
        /*00a8*/ 	.word	0x000000a0


	//   ....[1]....
        /*00ac*/ 	.word	0x000004e0


	//   ....[2]....
        /*00b0*/ 	.word	0x000006d0


	//   ....[3]....
        /*00b4*/ 	.word	0x00000870


	//   ....[4]....
        /*00b8*/ 	.word	0x00000970


	//   ....[5]....
        /*00bc*/ 	.word	0x00000ac0


	//   ....[6]....
        /*00c0*/ 	.word	0x00002160


	//   ....[7]....
        /*00c4*/ 	.word	0x00002f10


	//   ....[8]....
        /*00c8*/ 	.word	0x00003120


	//   ....[9]....
        /*00cc*/ 	.word	0x00003150


	//   ....[10]....
        /*00d0*/ 	.word	0x00003a80


	//   ....[11]....
        /*00d4*/ 	.word	0x00003cc0


	//----- nvinfo : EIATTR_VRC_CTA_INIT_COUNT
	.align		4
.L_43:
        /*00d8*/ 	.byte	0x02, 0x4a
        /*00da*/ 	.byte	0x80
	.zero		1


	//----- nvinfo : EIATTR_SYSCALL_OFFSETS
	.align		4
        /*00dc*/ 	.byte	0x04, 0x46
        /*00de*/ 	.short	(.L_45 - .L_44)


	//   ....[0]....
.L_44:
        /*00e0*/ 	.word	0x00005820


	//   ....[1]....
        /*00e4*/ 	.word	0x00005910


	//   ....[2]....
        /*00e8*/ 	.word	0x00006180


	//   ....[3]....
        /*00ec*/ 	.word	0x00006b70


	//   ....[4]....
        /*00f0*/ 	.word	0x000074f0


	//   ....[5]....
        /*00f4*/ 	.word	0x00007e40


	//----- nvinfo : EIATTR_MBARRIER_INSTR_OFFSETS
	.align		4
.L_45:
        /*00f8*/ 	.byte	0x04, 0x39
        /*00fa*/ 	.short	(.L_47 - .L_46)


	//   ....[0]....
.L_46:
        /*00fc*/ 	.word	0x000005c0
        /*0100*/ 	.word	0x000000ff
        /*0104*/ 	.word	0x00000000
        /*0108*/ 	.short	0x0100
        /*010a*/ 	.byte	0x05
	.zero		1


	//   ....[1]....
        /*010c*/ 	.word	0x000005d0
        /*0110*/ 	.word	0x000000ff
        /*0114*/ 	.word	0x00000040
        /*0118*/ 	.short	0x0100
        /*011a*/ 	.byte	0x05
	.zero		1


	//   ....[2]....
        /*011c*/ 	.word	0x000005e0
        /*0120*/ 	.word	0x000000ff
        /*0124*/ 	.word	0x00000008
        /*0128*/ 	.short	0x0100
        /*012a*/ 	.byte	0x05
	.zero		1


	//   ....[3]....
        /*012c*/ 	.word	0x000005f0
        /*0130*/ 	.word	0x000000ff
        /*0134*/ 	.word	0x00000048
        /*0138*/ 	.short	0x0100
        /*013a*/ 	.byte	0x05
	.zero		1


	//   ....[4]....
        /*013c*/ 	.word	0x00000600
        /*0140*/ 	.word	0x000000ff
        /*0144*/ 	.word	0x00000010
        /*0148*/ 	.short	0x0100
        /*014a*/ 	.byte	0x05
	.zero		1


	//   ....[5]....
        /*014c*/ 	.word	0x00000610
        /*0150*/ 	.word	0x000000ff
        /*0154*/ 	.word	0x00000050
        /*0158*/ 	.short	0x0100
        /*015a*/ 	.byte	0x05
	.zero		1


	//   ....[6]....
        /*015c*/ 	.word	0x00000620
        /*0160*/ 	.word	0x000000ff
        /*0164*/ 	.word	0x00000018
        /*0168*/ 	.short	0x0100
        /*016a*/ 	.byte	0x05
	.zero		1


	//   ....[7]....
        /*016c*/ 	.word	0x00000630
        /*0170*/ 	.word	0x000000ff
        /*0174*/ 	.word	0x00000058
        /*0178*/ 	.short	0x0100
        /*017a*/ 	.byte	0x05
	.zero		1


	//   ....[8]....
        /*017c*/ 	.word	0x00000640
        /*0180*/ 	.word	0x000000ff
        /*0184*/ 	.word	0x00000020
        /*0188*/ 	.short	0x0100
        /*018a*/ 	.byte	0x05
	.zero		1


	//   ....[9]....
        /*018c*/ 	.word	0x00000650
        /*0190*/ 	.word	0x000000ff
        /*0194*/ 	.word	0x00000060
        /*0198*/ 	.short	0x0100
        /*019a*/ 	.byte	0x05
	.zero		1


	//   ....[10]....
        /*019c*/ 	.word	0x00000660
        /*01a0*/ 	.word	0x000000ff
        /*01a4*/ 	.word	0x00000028
        /*01a8*/ 	.short	0x0100
        /*01aa*/ 	.byte	0x05
	.zero		1


	//   ....[11]....
        /*01ac*/ 	.word	0x00000670
        /*01b0*/ 	.word	0x000000ff
        /*01b4*/ 	.word	0x00000068
        /*01b8*/ 	.short	0x0100
        /*01ba*/ 	.byte	0x05
	.zero		1


	//   ....[12]....
        /*01bc*/ 	.word	0x00000680
        /*01c0*/ 	.word	0x000000ff
        /*01c4*/ 	.word	0x00000030
        /*01c8*/ 	.short	0x0100
        /*01ca*/ 	.byte	0x05
	.zero		1


	//   ....[13]....
        /*01cc*/ 	.word	0x00000690
        /*01d0*/ 	.word	0x000000ff
        /*01d4*/ 	.word	0x00000070
        /*01d8*/ 	.short	0x0100
        /*01da*/ 	.byte	0x05
	.zero		1


	//   ....[14]....
        /*01dc*/ 	.word	0x000006a0
        /*01e0*/ 	.word	0x000000ff
        /*01e4*/ 	.word	0x00000038
        /*01e8*/ 	.short	0x0100
        /*01ea*/ 	.byte	0x05
	.zero		1


	//   ....[15]....
        /*01ec*/ 	.word	0x000006b0
        /*01f0*/ 	.word	0x000000ff
        /*01f4*/ 	.word	0x00000078
        /*01f8*/ 	.short	0x0100
        /*01fa*/ 	.byte	0x05
	.zero		1


	//   ....[16]....
        /*01fc*/ 	.word	0x000007e0
        /*0200*/ 	.word	0x000000ff
        /*0204*/ 	.word	0x00000080
        /*0208*/ 	.short	0x0100
        /*020a*/ 	.byte	0x07
	.zero		1


	//   ....[17]....
        /*020c*/ 	.word	0x000007f0
        /*0210*/ 	.word	0x000000ff
        /*0214*/ 	.word	0x000000a0
        /*0218*/ 	.short	0x0100
        /*021a*/ 	.byte	0x07
	.zero		1


	//   ....[18]....
        /*021c*/ 	.word	0x00000800
        /*0220*/ 	.word	0x000000ff
        /*0224*/ 	.word	0x00000088
        /*0228*/ 	.short	0x0100
        /*022a*/ 	.byte	0x07
	.zero		1


	//   ....[19]....
        /*022c*/ 	.word	0x00000810
        /*0230*/ 	.word	0x000000ff
        /*0234*/ 	.word	0x000000a8
        /*0238*/ 	.short	0x0100
        /*023a*/ 	.byte	0x07
	.zero		1


	//   ....[20]....
        /*023c*/ 	.word	0x00000820
        /*0240*/ 	.word	0x000000ff
        /*0244*/ 	.word	0x00000090
        /*0248*/ 	.short	0x0100
        /*024a*/ 	.byte	0x07
	.zero		1


	//   ....[21]....
        /*024c*/ 	.word	0x00000830
        /*0250*/ 	.word	0x000000ff
        /*0254*/ 	.word	0x000000b0
        /*0258*/ 	.short	0x0100
        /*025a*/ 	.byte	0x07
	.zero		1


	//   ....[22]....
        /*025c*/ 	.word	0x00000840
        /*0260*/ 	.word	0x000000ff
        /*0264*/ 	.word	0x00000098
        /*0268*/ 	.short	0x0100
        /*026a*/ 	.byte	0x07
	.zero		1


	//   ....[23]....
        /*026c*/ 	.word	0x00000850
        /*0270*/ 	.word	0x000000ff
        /*0274*/ 	.word	0x000000b8
        /*0278*/ 	.short	0x0100
        /*027a*/ 	.byte	0x07
	.zero		1


	//   ....[24]....
        /*027c*/ 	.word	0x00000940
        /*0280*/ 	.word	0x000000ff
        /*0284*/ 	.word	0x000000c0
        /*0288*/ 	.short	0x0100
        /*028a*/ 	.byte	0x05
	.zero		1


	//   ....[25]....
        /*028c*/ 	.word	0x00000950
        /*0290*/ 	.word	0x000000ff
        /*0294*/ 	.word	0x000000c8
        /*0298*/ 	.short	0x0100
        /*029a*/ 	.byte	0x05
	.zero		1


	//   ....[26]....
        /*029c*/ 	.word	0x00000a90
        /*02a0*/ 	.word	0x000000ff
        /*02a4*/ 	.word	0x000000d0
        /*02a8*/ 	.short	0x0100
        /*02aa*/ 	.byte	0x05
	.zero		1


	//   ....[27]....
        /*02ac*/ 	.word	0x00000aa0
        /*02b0*/ 	.word	0x000000ff
        /*02b4*/ 	.word	0x000000d8
        /*02b8*/ 	.short	0x0100
        /*02ba*/ 	.byte	0x05
	.zero		1


	//   ....[28]....
        /*02bc*/ 	.word	0x00000bd0
        /*02c0*/ 	.word	0x000000ff
        /*02c4*/ 	.word	0x000000e0
        /*02c8*/ 	.short	0x0100
        /*02ca*/ 	.byte	0x07
	.zero		1


	//   ....[29]....
        /*02cc*/ 	.word	0x00000be0
        /*02d0*/ 	.word	0x000000ff
        /*02d4*/ 	.word	0x000000f0
        /*02d8*/ 	.short	0x0100
        /*02da*/ 	.byte	0x07
	.zero		1


	//   ....[30]....
        /*02dc*/ 	.word	0x00000bf0
        /*02e0*/ 	.word	0x000000ff
        /*02e4*/ 	.word	0x000000e8
        /*02e8*/ 	.short	0x0100
        /*02ea*/ 	.byte	0x07
	.zero		1


	//   ....[31]....
        /*02ec*/ 	.word	0x00000c00
        /*02f0*/ 	.word	0x000000ff
        /*02f4*/ 	.word	0x000000f8
        /*02f8*/ 	.short	0x0100
        /*02fa*/ 	.byte	0x07
	.zero		1


	//   ....[32]....
        /*02fc*/ 	.word	0x00001540
        /*0300*/ 	.word	0x000000ff
        /*0304*/ 	.word	0x00000040
        /*0308*/ 	.short	0x010a
        /*030a*/ 	.byte	0x04
	.zero		1


	//   ....[33]....
        /*030c*/ 	.word	0x00001800
        /*0310*/ 	.word	0x000000ff
        /*0314*/ 	.word	0x00000040
        /*0318*/ 	.short	0x010a
        /*031a*/ 	.byte	0x09
	.zero		1


	//   ....[34]....
        /*031c*/ 	.word	0x00001970
        /*0320*/ 	.word	0x000000ff
        /*0324*/ 	.word	0x00000040
        /*0328*/ 	.short	0x010a
        /*032a*/ 	.byte	0x08
	.zero		1


	//   ....[35]....
        /*032c*/ 	.word	0x00001b30
        /*0330*/ 	.word	0x000000ff
        /*0334*/ 	.word	0x000000c8
        /*0338*/ 	.short	0x0101
        /*033a*/ 	.byte	0x16
	.zero		1


	//   ....[36]....
        /*033c*/ 	.word	0x00001b60
        /*0340*/ 	.word	0x000000ff
        /*0344*/ 	.word	0x00000040
        /*0348*/ 	.short	0x010a
        /*034a*/ 	.byte	0x04
	.zero		1


	//   ....[37]....
        /*034c*/ 	.word	0x00001e00
        /*0350*/ 	.word	0x000000ff
        /*0354*/ 	.word	0x00000040
        /*0358*/ 	.short	0x010a
        /*035a*/ 	.byte	0x09
	.zero		1


	//   ....[38]....
        /*035c*/ 	.word	0x00001f70
        /*0360*/ 	.word	0x000000ff
        /*0364*/ 	.word	0x00000040
        /*0368*/ 	.short	0x010a
        /*036a*/ 	.byte	0x08
	.zero		1


	//   ....[39]....
        /*036c*/ 	.word	0x00002170
        /*0370*/ 	.word	0x000000ff
        /*0374*/ 	.word	0x000000d0
        /*0378*/ 	.short	0x010a
        /*037a*/ 	.byte	0x16
	.zero		1


	//   ....[40]....
        /*037c*/ 	.word	0x00002230
        /*0380*/ 	.word	0x000000ff
        /*0384*/ 	.word	0x00000000
        /*0388*/ 	.short	0x0101
        /*038a*/ 	.byte	0x04
	.zero		1


	//   ....[41]....
        /*038c*/ 	.word	0x00002730
        /*0390*/ 	.word	0x000000ff
        /*0394*/ 	.word	0x00000000
        /*0398*/ 	.short	0x010a
        /*039a*/ 	.byte	0x04
	.zero		1


	//   ....[42]....
        /*039c*/ 	.word	0x000027d0
        /*03a0*/ 	.word	0x000000ff
        /*03a4*/ 	.word	0x00000000
        /*03a8*/ 	.short	0x010a
        /*03aa*/ 	.byte	0x04
	.zero		1


	//   ....[43]....
        /*03ac*/ 	.word	0x00002870
        /*03b0*/ 	.word	0x000000ff
        /*03b4*/ 	.word	0x00000000
        /*03b8*/ 	.short	0x010a
        /*03ba*/ 	.byte	0x04
	.zero		1


	//   ....[44]....
        /*03bc*/ 	.word	0x00002910
        /*03c0*/ 	.word	0x000000ff
        /*03c4*/ 	.word	0x00000000
        /*03c8*/ 	.short	0x010a
        /*03ca*/ 	.byte	0x04
	.zero		1


	//   ....[45]....
        /*03cc*/ 	.word	0x000029b0
        /*03d0*/ 	.word	0x000000ff
        /*03d4*/ 	.word	0x00000000
        /*03d8*/ 	.short	0x010a
        /*03da*/ 	.byte	0x04
	.zero		1


	//   ....[46]....
        /*03dc*/ 	.word	0x00002a50
        /*03e0*/ 	.word	0x000000ff
        /*03e4*/ 	.word	0x00000000
        /*03e8*/ 	.short	0x010a
        /*03ea*/ 	.byte	0x04
	.zero		1


	//   ....[47]....
        /*03ec*/ 	.word	0x00002af0
        /*03f0*/ 	.word	0x000000ff
        /*03f4*/ 	.word	0x00000000
        /*03f8*/ 	.short	0x010a
        /*03fa*/ 	.byte	0x04
	.zero		1


	//   ....[48]....
        /*03fc*/ 	.word	0x00002ba0
        /*0400*/ 	.word	0x00000000
        /*0404*/ 	.word	0x00000000
        /*0408*/ 	.short	0x010a
        /*040a*/ 	.byte	0xff
	.zero		1


	//   ....[49]....
        /*040c*/ 	.word	0x00002cd0
        /*0410*/ 	.word	0x000000ff
        /*0414*/ 	.word	0x000000d8
        /*0418*/ 	.short	0x010a
        /*041a*/ 	.byte	0x2d
	.zero		1


	//   ....[50]....
        /*041c*/ 	.word	0x00002d70
        /*0420*/ 	.word	0x000000ff
        /*0424*/ 	.word	0x000000d0
        /*0428*/ 	.short	0x010a
        /*042a*/ 	.byte	0x2d
	.zero		1


	//   ....[51]....
        /*042c*/ 	.word	0x00002e10
        /*0430*/ 	.word	0x000000ff
        /*0434*/ 	.word	0x00000000
        /*0438*/ 	.short	0x0101
        /*043a*/ 	.byte	0x06
	.zero		1


	//   ....[52]....
        /*043c*/ 	.word	0x00002e50
        /*0440*/ 	.word	0x000000ff
        /*0444*/ 	.word	0x000000d8
        /*0448*/ 	.short	0x0106
        /*044a*/ 	.byte	0x2d
	.zero		1


	//   ....[53]....
        /*044c*/ 	.word	0x00002e90
        /*0450*/ 	.word	0x00000000
        /*0454*/ 	.word	0x000000d8
        /*0458*/ 	.short	0x010a
        /*045a*/ 	.byte	0xff
	.zero		1


	//   ....[54]....
        /*045c*/ 	.word	0x000033e0
        /*0460*/ 	.word	0x000000ff
        /*0464*/ 	.word	0x000000d0
        /*0468*/ 	.short	0x010a
        /*046a*/ 	.byte	0x06
	.zero		1


	//   ....[55]....
        /*046c*/ 	.word	0x00003490
        /*0470*/ 	.word	0x000000ff
        /*0474*/ 	.word	0x00000000
        /*0478*/ 	.short	0x0101
        /*047a*/ 	.byte	0x05
	.zero		1


	//   ....[56]....
        /*047c*/ 	.word	0x000034a0
        /*0480*/ 	.word	0x000000ff
        /*0484*/ 	.word	0x000000f0
        /*0488*/ 	.short	0x010a
        /*048a*/ 	.byte	0x08
	.zero		1


	//   ....[57]....
        /*048c*/ 	.word	0x00003520
        /*0490*/ 	.word	0x000000ff
        /*0494*/ 	.word	0x00000000
        /*0498*/ 	.short	0x010a
        /*049a*/ 	.byte	0x04
	.zero		1


	//   ....[58]....
        /*049c*/ 	.word	0x00003590
        /*04a0*/ 	.word	0x000000ff
        /*04a4*/ 	.word	0x00000000
        /*04a8*/ 	.short	0x010a
        /*04aa*/ 	.byte	0x07
	.zero		1


	//   ....[59]....
        /*04ac*/ 	.word	0x000036c0
        /*04b0*/ 	.word	0x000000ff
        /*04b4*/ 	.word	0x00000000
        /*04b8*/ 	.short	0x010a
        /*04ba*/ 	.byte	0x04
	.zero		1


	//   ....[60]....
        /*04bc*/ 	.word	0x000039d0
        /*04c0*/ 	.word	0x000000ff
        /*04c4*/ 	.word	0x00000000
        /*04c8*/ 	.short	0x010a
        /*04ca*/ 	.byte	0x05
	.zero		1


	//   ....[61]....
        /*04cc*/ 	.word	0x00003a60
        /*04d0*/ 	.word	0x000000ff
        /*04d4*/ 	.word	0x00000000
        /*04d8*/ 	.short	0x010a
        /*04da*/ 	.byte	0x07
	.zero		1


	//   ....[62]....
        /*04dc*/ 	.word	0x00003f80
        /*04e0*/ 	.word	0x000000ff
        /*04e4*/ 	.word	0x000000d0
        /*04e8*/ 	.short	0x010a
        /*04ea*/ 	.byte	0x16
	.zero		1


	//   ....[63]....
        /*04ec*/ 	.word	0x00004020
        /*04f0*/ 	.word	0x000000ff
        /*04f4*/ 	.word	0x00000000
        /*04f8*/ 	.short	0x0101
        /*04fa*/ 	.byte	0x0f
	.zero		1


	//   ....[64]....
        /*04fc*/ 	.word	0x00004340
        /*0500*/ 	.word	0x000000ff
        /*0504*/ 	.word	0x000000c8
        /*0508*/ 	.short	0x010a
        /*050a*/ 	.byte	0x16
	.zero		1


	//   ....[65]....
        /*050c*/ 	.word	0x00004520
        /*0510*/ 	.word	0x000000ff
        /*0514*/ 	.word	0x000000a0
        /*0518*/ 	.short	0x010a
        /*051a*/ 	.byte	0x16
	.zero		1


	//   ....[66]....
        /*051c*/ 	.word	0x00004790
        /*0520*/ 	.word	0x000000ff
        /*0524*/ 	.word	0x00000080
        /*0528*/ 	.short	0x010b
        /*052a*/ 	.byte	0x16
	.zero		1


	//   ....[67]....
        /*052c*/ 	.word	0x000047a0
        /*0530*/ 	.word	0x000000ff
        /*0534*/ 	.word	0x00000000
        /*0538*/ 	.short	0x0101
        /*053a*/ 	.byte	0x1f
	.zero		1


	//   ....[68]....
        /*053c*/ 	.word	0x000047c0
        /*0540*/ 	.word	0x000000ff
        /*0544*/ 	.word	0x000000a8
        /*0548*/ 	.short	0x010a
        /*054a*/ 	.byte	0x16
	.zero		1


	//   ....[69]....
        /*054c*/ 	.word	0x00004920
        /*0550*/ 	.word	0x000000ff
        /*0554*/ 	.word	0x00000088
        /*0558*/ 	.short	0x010b
        /*055a*/ 	.byte	0x16
	.zero		1


	//   ....[70]....
        /*055c*/ 	.word	0x00004930
        /*0560*/ 	.word	0x000000ff
        /*0564*/ 	.word	0x00000000
        /*0568*/ 	.short	0x0101
        /*056a*/ 	.byte	0x1e
	.zero		1


	//   ....[71]....
        /*056c*/ 	.word	0x00004940
        /*0570*/ 	.word	0x000000ff
        /*0574*/ 	.word	0x000000b0
        /*0578*/ 	.short	0x010a
        /*057a*/ 	.byte	0x16
	.zero		1


	//   ....[72]....
        /*057c*/ 	.word	0x00004ac0
        /*0580*/ 	.word	0x000000ff
        /*0584*/ 	.word	0x00000090
        /*0588*/ 	.short	0x010b
        /*058a*/ 	.byte	0x16
	.zero		1


	//   ....[73]....
        /*058c*/ 	.word	0x00004b30
        /*0590*/ 	.word	0x000000ff
        /*0594*/ 	.word	0x00000000
        /*0598*/ 	.short	0x0101
        /*059a*/ 	.byte	0x2d
	.zero		1


	//   ....[74]....
        /*059c*/ 	.word	0x00004b70
        /*05a0*/ 	.word	0x000000ff
        /*05a4*/ 	.word	0x000000b8
        /*05a8*/ 	.short	0x010a
        /*05aa*/ 	.byte	0x16
	.zero		1


	//   ....[75]....
        /*05ac*/ 	.word	0x00004d70
        /*05b0*/ 	.word	0x000000ff
        /*05b4*/ 	.word	0x00000098
        /*05b8*/ 	.short	0x010b
        /*05ba*/ 	.byte	0x16
	.zero		1


	//   ....[76]....
        /*05bc*/ 	.word	0x00004d90
        /*05c0*/ 	.word	0x000000ff
        /*05c4*/ 	.word	0x00000000
        /*05c8*/ 	.short	0x0101
        /*05ca*/ 	.byte	0x17
	.zero		1


	//   ....[77]....
        /*05cc*/ 	.word	0x00004dc0
        /*05d0*/ 	.word	0x000000ff
        /*05d4*/ 	.word	0x000000a0
        /*05d8*/ 	.short	0x010a
        /*05da*/ 	.byte	0x16
	.zero		1


	//   ....[78]....
        /*05dc*/ 	.word	0x00004de0
        /*05e0*/ 	.word	0x000000ff
        /*05e4*/ 	.word	0x000000a8
        /*05e8*/ 	.short	0x010a
        /*05ea*/ 	.byte	0x16
	.zero		1


	//   ....[79]....
        /*05ec*/ 	.word	0x00004e00
        /*05f0*/ 	.word	0x000000ff
        /*05f4*/ 	.word	0x000000b0
        /*05f8*/ 	.short	0x010a
        /*05fa*/ 	.byte	0x16
	.zero		1


	//   ....[80]....
        /*05fc*/ 	.word	0x00004e40
        /*0600*/ 	.word	0x00000000
        /*0604*/ 	.word	0x000000b8
        /*0608*/ 	.short	0x010a
        /*060a*/ 	.byte	0xff
	.zero		1


	//   ....[81]....
        /*060c*/ 	.word	0x000051e0
        /*0610*/ 	.word	0x000000ff
        /*0614*/ 	.word	0x000000d0
        /*0618*/ 	.short	0x010a
        /*061a*/ 	.byte	0x32
	.zero		1


	//   ....[82]....
        /*061c*/ 	.word	0x00005300
        /*0620*/ 	.word	0x000000ff
        /*0624*/ 	.word	0x00000000
        /*0628*/ 	.short	0x0101
        /*062a*/ 	.byte	0x04
	.zero		1


	//   ....[83]....
        /*062c*/ 	.word	0x00005db0
        /*0630*/ 	.word	0x000000ff
        /*0634*/ 	.word	0x00000080
        /*0638*/ 	.short	0x010a
        /*063a*/ 	.byte	0x32
	.zero		1


	//   ....[84]....
        /*063c*/ 	.word	0x00005e60
        /*0640*/ 	.word	0x0000006b
        /*0644*/ 	.word	0x000000e0
        /*0648*/ 	.short	0x010a
        /*064a*/ 	.byte	0xff
	.zero		1


	//   ....[85]....
        /*064c*/ 	.word	0x00005f80
        /*0650*/ 	.word	0x000000ff
        /*0654*/ 	.word	0x00000080
        /*0658*/ 	.short	0x010a
        /*065a*/ 	.byte	0x32
	.zero		1


	//   ....[86]....
        /*065c*/ 	.word	0x00006060
        /*0660*/ 	.word	0x0000006b
        /*0664*/ 	.word	0x000000e0
        /*0668*/ 	.short	0x010a
        /*066a*/ 	.byte	0xff
	.zero		1


	//   ....[87]....
        /*066c*/ 	.word	0x000068a0
        /*0670*/ 	.word	0x00000000
        /*0674*/ 	.word	0x00000000
        /*0678*/ 	.short	0x0101
        /*067a*/ 	.byte	0xff
	.zero		1


	//   ....[88]....
        /*067c*/ 	.word	0x000068b0
        /*0680*/ 	.word	0x00000003
        /*0684*/ 	.word	0x00000080
        /*0688*/ 	.short	0x010a
        /*068a*/ 	.byte	0xff
	.zero		1


	//   ....[89]....
        /*068c*/ 	.word	0x00006970
        /*0690*/ 	.word	0x00000003
        /*0694*/ 	.word	0x00000080
        /*0698*/ 	.short	0x010a
        /*069a*/ 	.byte	0xff
	.zero		1


	//   ....[90]....
        /*069c*/ 	.word	0x00007220
        /*06a0*/ 	.word	0x00000072
        /*06a4*/ 	.word	0x00000000
        /*06a8*/ 	.short	0x0101
        /*06aa*/ 	.byte	0xff
	.zero		1


	//   ....[91]....
        /*06ac*/ 	.word	0x00007240
        /*06b0*/ 	.word	0x00000071
        /*06b4*/ 	.word	0x00000080
        /*06b8*/ 	.short	0x010a
        /*06ba*/ 	.byte	0xff
	.zero		1


	//   ....[92]....
        /*06bc*/ 	.word	0x000072f0
        /*06c0*/ 	.word	0x00000071
        /*06c4*/ 	.word	0x00000080
        /*06c8*/ 	.short	0x010a
        /*06ca*/ 	.byte	0xff
	.zero		1


	//   ....[93]....
        /*06cc*/ 	.word	0x00007b80
        /*06d0*/ 	.word	0x0000002c
        /*06d4*/ 	.word	0x00000000
        /*06d8*/ 	.short	0x0101
        /*06da*/ 	.byte	0xff
	.zero		1


	//   ....[94]....
        /*06dc*/ 	.word	0x00007ba0
        /*06e0*/ 	.word	0x0000002e
        /*06e4*/ 	.word	0x00000080
        /*06e8*/ 	.short	0x010a
        /*06ea*/ 	.byte	0xff
	.zero		1


	//   ....[95]....
        /*06ec*/ 	.word	0x00007c50
        /*06f0*/ 	.word	0x0000002e
        /*06f4*/ 	.word	0x00000080
        /*06f8*/ 	.short	0x010a
        /*06fa*/ 	.byte	0xff
	.zero		1


	//   ....[96]....
        /*06fc*/ 	.word	0x00007fb0
        /*0700*/ 	.word	0x000000ff
        /*0704*/ 	.word	0x00000000
        /*0708*/ 	.short	0x0101
        /*070a*/ 	.byte	0x05
	.zero		1


	//   ....[97]....
        /*070c*/ 	.word	0x00008530
        /*0710*/ 	.word	0x00000002
        /*0714*/ 	.word	0x00000000
        /*0718*/ 	.short	0x0101
        /*071a*/ 	.byte	0xff
	.zero		1


	//   ....[98]....
        /*071c*/ 	.word	0x00008770
        /*0720*/ 	.word	0x000000ff
        /*0724*/ 	.word	0x00000000
        /*0728*/ 	.short	0x0101
        /*072a*/ 	.byte	0x04
	.zero		1


	//   ....[99]....
        /*072c*/ 	.word	0x000087a0
        /*0730*/ 	.word	0x00000002
        /*0734*/ 	.word	0x00000040
        /*0738*/ 	.short	0x010a
        /*073a*/ 	.byte	0xff
	.zero		1


	//   ....[100]....
        /*073c*/ 	.word	0x00008800
        /*0740*/ 	.word	0x00000002
        /*0744*/ 	.word	0x00000040
        /*0748*/ 	.short	0x010a
        /*074a*/ 	.byte	0xff
	.zero		1


	//   ....[101]....
        /*074c*/ 	.word	0x00008860
        /*0750*/ 	.word	0x00000002
        /*0754*/ 	.word	0x000000d0
        /*0758*/ 	.short	0x010a
        /*075a*/ 	.byte	0xff
	.zero		1


	//   ....[102]....
        /*075c*/ 	.word	0x000088c0
        /*0760*/ 	.word	0x00000000
        /*0764*/ 	.word	0x00000000
        /*0768*/ 	.short	0x010a
        /*076a*/ 	.byte	0xff
	.zero		1


	//   ....[103]....
        /*076c*/ 	.word	0x00008920
        /*0770*/ 	.word	0x00000000
        /*0774*/ 	.word	0x00000000
        /*0778*/ 	.short	0x010a
        /*077a*/ 	.byte	0xff
	.zero		1


	//   ....[104]....
        /*077c*/ 	.word	0x00008980
        /*0780*/ 	.word	0x00000000
        /*0784*/ 	.word	0x00000000
        /*0788*/ 	.short	0x010a
        /*078a*/ 	.byte	0xff
	.zero		1


	//   ....[105]....
        /*078c*/ 	.word	0x000089e0
        /*0790*/ 	.word	0x00000000
        /*0794*/ 	.word	0x00000000
        /*0798*/ 	.short	0x010a
        /*079a*/ 	.byte	0xff
	.zero		1


	//   ....[106]....
        /*079c*/ 	.word	0x00008a40
        /*07a0*/ 	.word	0x00000000
        /*07a4*/ 	.word	0x00000000
        /*07a8*/ 	.short	0x010a
        /*07aa*/ 	.byte	0xff
	.zero		1


	//   ....[107]....
        /*07ac*/ 	.word	0x00008aa0
        /*07b0*/ 	.word	0x00000000
        /*07b4*/ 	.word	0x00000000
        /*07b8*/ 	.short	0x010a
        /*07ba*/ 	.byte	0xff
	.zero		1


	//   ....[108]....
        /*07bc*/ 	.word	0x00008b00
        /*07c0*/ 	.word	0x00000000
        /*07c4*/ 	.word	0x00000000
        /*07c8*/ 	.short	0x010a
        /*07ca*/ 	.byte	0xff
	.zero		1


	//   ....[109]....
        /*07cc*/ 	.word	0x00008b60
        /*07d0*/ 	.word	0x00000004
        /*07d4*/ 	.word	0x000000d8
        /*07d8*/ 	.short	0x010a
        /*07da*/ 	.byte	0xff
	.zero		1


	//   ....[110]....
        /*07dc*/ 	.word	0x00008bc0
        /*07e0*/ 	.word	0x00000004
        /*07e4*/ 	.word	0x000000d0
        /*07e8*/ 	.short	0x010a
        /*07ea*/ 	.byte	0xff
	.zero		1


	//   ....[111]....
        /*07ec*/ 	.word	0x00008c20
        /*07f0*/ 	.word	0x00000000
        /*07f4*/ 	.word	0x000000d0
        /*07f8*/ 	.short	0x010a
        /*07fa*/ 	.byte	0xff
	.zero		1


	//   ....[112]....
        /*07fc*/ 	.word	0x00008c80
        /*0800*/ 	.word	0x00000000
        /*0804*/ 	.word	0x000000f0
        /*0808*/ 	.short	0x010a
        /*080a*/ 	.byte	0xff
	.zero		1


	//   ....[113]....
        /*080c*/ 	.word	0x00008ce0
        /*0810*/ 	.word	0x00000000
        /*0814*/ 	.word	0x00000000
        /*0818*/ 	.short	0x010a
        /*081a*/ 	.byte	0xff
	.zero		1


	//   ....[114]....
        /*081c*/ 	.word	0x00008d40
        /*0820*/ 	.word	0x00000000
        /*0824*/ 	.word	0x00000000
        /*0828*/ 	.short	0x010a
        /*082a*/ 	.byte	0xff
	.zero		1


	//   ....[115]....
        /*082c*/ 	.word	0x00008da0
        /*0830*/ 	.word	0x00000000
        /*0834*/ 	.word	0x00000000
        /*0838*/ 	.short	0x010a
        /*083a*/ 	.byte	0xff
	.zero		1


	//   ....[116]....
        /*083c*/ 	.word	0x00008e00
        /*0840*/ 	.word	0x00000000
        /*0844*/ 	.word	0x000000d0
        /*0848*/ 	.short	0x010a
        /*084a*/ 	.byte	0xff
	.zero		1


	//   ....[117]....
        /*084c*/ 	.word	0x00008e60
        /*0850*/ 	.word	0x00000000
        /*0854*/ 	.word	0x000000c8
        /*0858*/ 	.short	0x010a
        /*085a*/ 	.byte	0xff
	.zero		1


	//   ....[118]....
        /*085c*/ 	.word	0x00008ec0
        /*0860*/ 	.word	0x00000003
        /*0864*/ 	.word	0x000000a0
        /*0868*/ 	.short	0x010a
        /*086a*/ 	.byte	0xff
	.zero		1


	//   ....[119]....
        /*086c*/ 	.word	0x00008f20
        /*0870*/ 	.word	0x00000003
        /*0874*/ 	.word	0x000000a8
        /*0878*/ 	.short	0x010a
        /*087a*/ 	.byte	0xff
	.zero		1


	//   ....[120]....
        /*087c*/ 	.word	0x00008f80
        /*0880*/ 	.word	0x00000003
        /*0884*/ 	.word	0x000000b0
        /*0888*/ 	.short	0x010a
        /*088a*/ 	.byte	0xff
	.zero		1


	//   ....[121]....
        /*088c*/ 	.word	0x00008fe0
        /*0890*/ 	.word	0x00000003
        /*0894*/ 	.word	0x000000b8
        /*0898*/ 	.short	0x010a
        /*089a*/ 	.byte	0xff
	.zero		1


	//   ....[122]....
        /*089c*/ 	.word	0x00009040
        /*08a0*/ 	.word	0x00000000
        /*08a4*/ 	.word	0x000000a0
        /*08a8*/ 	.short	0x010a
        /*08aa*/ 	.byte	0xff
	.zero		1


	//   ....[123]....
        /*08ac*/ 	.word	0x000090a0
        /*08b0*/ 	.word	0x00000000
        /*08b4*/ 	.word	0x000000a8
        /*08b8*/ 	.short	0x010a
        /*08ba*/ 	.byte	0xff
	.zero		1


	//   ....[124]....
        /*08bc*/ 	.word	0x00009100
        /*08c0*/ 	.word	0x00000000
        /*08c4*/ 	.word	0x000000b0
        /*08c8*/ 	.short	0x010a
        /*08ca*/ 	.byte	0xff
	.zero		1


	//   ....[125]....
        /*08cc*/ 	.word	0x00009160
        /*08d0*/ 	.word	0x00000000
        /*08d4*/ 	.word	0x000000d0
        /*08d8*/ 	.short	0x010a
        /*08da*/ 	.byte	0xff
	.zero		1


	//   ....[126]....
        /*08dc*/ 	.word	0x000091c0
        /*08e0*/ 	.word	0x00000002
        /*08e4*/ 	.word	0x00000080
        /*08e8*/ 	.short	0x010a
        /*08ea*/ 	.byte	0xff
	.zero		1


	//   ....[127]....
        /*08ec*/ 	.word	0x00009210
        /*08f0*/ 	.word	0x0000006b
        /*08f4*/ 	.word	0x000000e0
        /*08f8*/ 	.short	0x010a
        /*08fa*/ 	.byte	0xff
	.zero		1


	//   ....[128]....
        /*08fc*/ 	.word	0x00009260
        /*0900*/ 	.word	0x00000003
        /*0904*/ 	.word	0x00000080
        /*0908*/ 	.short	0x010a
        /*090a*/ 	.byte	0xff
	.zero		1


	//   ....[129]....
        /*090c*/ 	.word	0x000092b0
        /*0910*/ 	.word	0x00000071
        /*0914*/ 	.word	0x00000080
        /*0918*/ 	.short	0x010a
        /*091a*/ 	.byte	0xff
	.zero		1


	//   ....[130]....
        /*091c*/ 	.word	0x00009300
        /*0920*/ 	.word	0x0000002e
        /*0924*/ 	.word	0x00000080
        /*0928*/ 	.short	0x010a
        /*092a*/ 	.byte	0xff
	.zero		1


	//----- nvinfo : EIATTR_NUM_MBARRIERS
	.align		4
.L_47:
        /*092c*/ 	.byte	0x03, 0x38
        /*092e*/ 	.short	0x0020


	//----- nvinfo : EIATTR_EXIT_INSTR_OFFSETS
	.align		4
        /*0930*/ 	.byte	0x04, 0x1c
        /*0932*/ 	.short	(.L_49 - .L_48)


	//   ....[0]....
.L_48:
        /*0934*/ 	.word	0x00002bd0


	//   ....[1]....
        /*0938*/ 	.word	0x00002e60


	//   ....[2]....
        /*093c*/ 	.word	0x00002ec0


	//   ....[3]....
        /*0940*/ 	.word	0x00003cd0


	//   ....[4]....
        /*0944*/ 	.word	0x00004e70


	//   ....[5]....
        /*0948*/ 	.word	0x00004eb0


	//   ....[6]....
        /*094c*/ 	.word	0x00008660


	//   ....[7]....
        /*0950*/ 	.word	0x000086e0


	//   ....[8]....
        /*0954*/ 	.word	0x00008710


	//   ....[9]....
        /*0958*/ 	.word	0x00008780


	//----- nvinfo : EIATTR_MAX_THREADS
	.align		4
.L_49:
        /*095c*/ 	.byte	0x04, 0x05
        /*095e*/ 	.short	(.L_51 - .L_50)
.L_50:
        /*0960*/ 	.word	0x00000100
        /*0964*/ 	.word	0x00000001
        /*0968*/ 	.word	0x00000001


	//----- nvinfo : EIATTR_CRS_STACK_SIZE
	.align		4
.L_51:
        /*096c*/ 	.byte	0x04, 0x1e
        /*096e*/ 	.short	(.L_53 - .L_52)
.L_52:
        /*0970*/ 	.word	0x00000000


	//----- nvinfo : EIATTR_CBANK_PARAM_SIZE
	.align		4
.L_53:
        /*0974*/ 	.byte	0x03, 0x19
        /*0976*/ 	.short	0x0800


	//----- nvinfo : EIATTR_PARAM_CBANK
	.align		4
        /*0978*/ 	.byte	0x04, 0x0a
        /*097a*/ 	.short	(.L_55 - .L_54)
	.align		4
.L_54:
        /*097c*/ 	.word	index@(.nv.constant0._ZN7cutlass13device_kernelINS_4conv6kernel13ConvUniversalINS1_16ConvProblemShapeILNS1_8OperatorE0ELi2EEENS1_10collective14CollectiveConvINS1_47MainloopSm100TmaUmmaWarpSpecializedImplicitGemmILS5_0ELi8ELi2ELi1ELi2EN4cute5tupleIJNSA_1CILi1EEESD_SD_EEEEENSB_IJNSC_ILi64EEENSC_ILi128EEENSB_IJNSC_ILi32EEEEEEEEENS_10tfloat32_tESL_NSA_8TiledMMAINSA_8MMA_AtomIJNSA_17SM100_MMA_TF32_SSISL_SL_fLi64ELi128ELNSA_4UMMA5MajorE0ELSQ_0ELNSP_7ScaleInE0ELSR_0EEEEEENSA_6LayoutISE_NSB_IJNSC_ILi0EEESV_SV_EEEEENSB_IJNSA_10UnderscoreESY_SY_EEEEENS7_6detail27Sm100ImplicitGemmTileTraitsINSA_20SM90_TMA_LOAD_IM2COLENSA_14ComposedLayoutINSA_7SwizzleILi3ELi4ELi3EEENSA_18smem_ptr_flag_bitsILi32EEENSU_INSB_IJNSC_ILi8EEESI_EEENSB_IJSI_SD_EEEEEEEvEENS12_INSA_13SM90_TMA_LOADES1D_vEEEENS_8epilogue10collective18CollectiveEpilogueINS1I_23Sm100TmaWarpSpecializedILi4ELi2ELi16ELb1ELb0EEEJSK_NSB_IJNSU_ISG_SD_EENSU_ISI_SD_EEEEESL_NSB_IJNSB_IJlllEEESD_SV_EEESL_S1R_NS1I_6fusion15FusionCallbacksIS1M_NS1S_17LinearCombinationISL_fSL_fLNS_15FloatRoundStyleE2EEESK_S1P_JEEENSA_5SM1004TMEM4LOAD26SM100_TMEM_LOAD_16dp128b8xES13_S1D_NSA_17SM75_U32x4_LDSM_NENSA_21SM90_TMA_STORE_IM2COLES1D_NSA_17SM90_U32x4_STSM_NENSA_39AutoVectorizingCopyWithAssumedAlignmentILi128EEEEEEvvEEEEvNT_6ParamsE)
        /*0980*/ 	.short	0x0380
        /*0982*/ 	.short	0x0800


	//----- nvinfo : EIATTR_SW_WAR
	.align		4
.L_55:
        /*0984*/ 	.byte	0x04, 0x36
        /*0986*/ 	.short	(.L_57 - .L_56)
.L_56:
        /*0988*/ 	.word	0x00000008
.L_57:


//--------------------- .nv.callgraph             --------------------------
	.section	.nv.callgraph,"",@"SHT_CUDA_CALLGRAPH"
	.align	4
	.sectionentsize	8
	.align		4
        /*0000*/ 	.word	0x00000000
	.align		4
        /*0004*/ 	.word	0xffffffff
	.align		4
        /*0008*/ 	.word	index@(_ZN7cutlass13device_kernelINS_4conv6kernel13ConvUniversalINS1_16ConvProblemShapeILNS1_8OperatorE0ELi2EEENS1_10collective14CollectiveConvINS1_47MainloopSm100TmaUmmaWarpSpecializedImplicitGemmILS5_0ELi8ELi2ELi1ELi2EN4cute5tupleIJNSA_1CILi1EEESD_SD_EEEEENSB_IJNSC_ILi64EEENSC_ILi128EEENSB_IJNSC_ILi32EEEEEEEEENS_10tfloat32_tESL_NSA_8TiledMMAINSA_8MMA_AtomIJNSA_17SM100_MMA_TF32_SSISL_SL_fLi64ELi128ELNSA_4UMMA5MajorE0ELSQ_0ELNSP_7ScaleInE0ELSR_0EEEEEENSA_6LayoutISE_NSB_IJNSC_ILi0EEESV_SV_EEEEENSB_IJNSA_10UnderscoreESY_SY_EEEEENS7_6detail27Sm100ImplicitGemmTileTraitsINSA_20SM90_TMA_LOAD_IM2COLENSA_14ComposedLayoutINSA_7SwizzleILi3ELi4ELi3EEENSA_18smem_ptr_flag_bitsILi32EEENSU_INSB_IJNSC_ILi8EEESI_EEENSB_IJSI_SD_EEEEEEEvEENS12_INSA_13SM90_TMA_LOADES1D_vEEEENS_8epilogue10collective18CollectiveEpilogueINS1I_23Sm100TmaWarpSpecializedILi4ELi2ELi16ELb1ELb0EEEJSK_NSB_IJNSU_ISG_SD_EENSU_ISI_SD_EEEEESL_NSB_IJNSB_IJlllEEESD_SV_EEESL_S1R_NS1I_6fusion15FusionCallbacksIS1M_NS1S_17LinearCombinationISL_fSL_fLNS_15FloatRoundStyleE2EEESK_S1P_JEEENSA_5SM1004TMEM4LOAD26SM100_TMEM_LOAD_16dp128b8xES13_S1D_NSA_17SM75_U32x4_LDSM_NENSA_21SM90_TMA_STORE_IM2COLES1D_NSA_17SM90_U32x4_STSM_NENSA_39AutoVectorizingCopyWithAssumedAlignmentILi128EEEEEEvvEEEEvNT_6ParamsE)
	.align		4
        /*000c*/ 	.word	index@(__assertfail)
	.align		4
        /*0010*/ 	.word	0x00000000
	.align		4
        /*0014*/ 	.word	0xfffffffe
	.align		4
        /*0018*/ 	.word	0x00000000
	.align		4
        /*001c*/ 	.word	0xfffffffd
	.align		4
        /*0020*/ 	.word	0x00000000
	.align		4
        /*0024*/ 	.word	0xfffffffc


//--------------------- .nv.constant4             --------------------------
	.section	.nv.constant4,"a",@progbits
	.align	8
	.align		8
.nv.constant4:
        /*0000*/ 	.dword	__assertfail
	.align		8
        /*0008*/ 	.dword	__unnamed_1
	.align		8
        /*0010*/ 	.dword	__unnamed_2
	.align		8
        /*0018*/ 	.dword	_ZN39_INTERNAL_4da245e8_4_k_cu_072f1eda_36224cuda3std3__45__cpo5beginE
	.align		8
        /*0020*/ 	.dword	_ZN39_INTERNAL_4da245e8_4_k_cu_072f1eda_36224cuda3std3__45__cpo3endE
	.align		8
        /*0028*/ 	.dword	_ZN39_INTERNAL_4da245e8_4_k_cu_072f1eda_36224cuda3std3__45__cpo6cbeginE
	.align		8
        /*0030*/ 	.dword	_ZN39_INTERNAL_4da245e8_4_k_cu_072f1eda_36224cuda3std3__45__cpo4cendE
	.align		8
        /*0038*/ 	.dword	_ZN39_INTERNAL_4da245e8_4_k_cu_072f1eda_36224cuda3std3__441_GLOBAL__N__4da245e8_4_k_cu_072f1eda_36226ignoreE
	.align		8
        /*0040*/ 	.dword	_ZN39_INTERNAL_4da245e8_4_k_cu_072f1eda_36224cuda3std3__419piecewise_constructE
	.align		8
        /*0048*/ 	.dword	_ZN39_INTERNAL_4da245e8_4_k_cu_072f1eda_36224cuda3std3__48in_placeE
	.align		8
        /*0050*/ 	.dword	_ZN39_INTERNAL_4da245e8_4_k_cu_072f1eda_36224cuda3std6ranges3__45__cpo4swapE
	.align		8
        /*0058*/ 	.dword	_ZN39_INTERNAL_4da245e8_4_k_cu_072f1eda_36224cuda3std6ranges3__45__cpo9iter_moveE
	.align		8
        /*0060*/ 	.dword	_ZN39_INTERNAL_4da245e8_4_k_cu_072f1eda_36224cute7productE
	.align		8
        /*0068*/ 	.dword	_ZN39_INTERNAL_4da245e8_4_k_cu_072f1eda_36224cute1_E
	.align		8
        /*0070*/ 	.dword	$str$27
	.align		8
        /*0078*/ 	.dword	$str$28
	.align		8
        /*0080*/ 	.dword	$str$29
	.align		8
        /*0088*/ 	.dword	$str$30


//--------------------- .text._ZN7cutlass13device_kernelINS_4conv6kernel13ConvUniversalINS1_16ConvProblemShapeILNS1_8OperatorE0ELi2EEENS1_10collective14CollectiveConvINS1_47MainloopSm100TmaUmmaWarpSpecializedImplicitGemmILS5_0ELi8ELi2ELi1ELi2EN4cute5tupleIJNSA_1CILi1EEESD_SD_EEEEENSB_IJNSC_ILi64EEENSC_ILi128EEENSB_IJNSC_ILi32EEEEEEEEENS_10tfloat32_tESL_NSA_8TiledMMAINSA_8MMA_AtomIJNSA_17SM100_MMA_TF32_SSISL_SL_fLi64ELi128ELNSA_4UMMA5MajorE0ELSQ_0ELNSP_7ScaleInE0ELSR_0EEEEEENSA_6LayoutISE_NSB_IJNSC_ILi0EEESV_SV_EEEEENSB_IJNSA_10UnderscoreESY_SY_EEEEENS7_6detail27Sm100ImplicitGemmTileTraitsINSA_20SM90_TMA_LOAD_IM2COLENSA_14ComposedLayoutINSA_7SwizzleILi3ELi4ELi3EEENSA_18smem_ptr_flag_bitsILi32EEENSU_INSB_IJNSC_ILi8EEESI_EEENSB_IJSI_SD_EEEEEEEvEENS12_INSA_13SM90_TMA_LOADES1D_vEEEENS_8epilogue10collective18CollectiveEpilogueINS1I_23Sm100TmaWarpSpecializedILi4ELi2ELi16ELb1ELb0EEEJSK_NSB_IJNSU_ISG_SD_EENSU_ISI_SD_EEEEESL_NSB_IJNSB_IJlllEEESD_SV_EEESL_S1R_NS1I_6fusion15FusionCallbacksIS1M_NS1S_17LinearCombinationISL_fSL_fLNS_15FloatRoundStyleE2EEESK_S1P_JEEENSA_5SM1004TMEM4LOAD26SM100_TMEM_LOAD_16dp128b8xES13_S1D_NSA_17SM75_U32x4_LDSM_NENSA_21SM90_TMA_STORE_IM2COLES1D_NSA_17SM90_U32x4_STSM_NENSA_39AutoVectorizingCopyWithAssumedAlignmentILi128EEEEEEvvEEEEvNT_6ParamsE --------------------------
	.section	.text._ZN7cutlass13device_kernelINS_4conv6kernel13ConvUniversalINS1_16ConvProblemShapeILNS1_8OperatorE0ELi2EEENS1_10collective14CollectiveConvINS1_47MainloopSm100TmaUmmaWarpSpecializedImplicitGemmILS5_0ELi8ELi2ELi1ELi2EN4cute5tupleIJNSA_1CILi1EEESD_SD_EEEEENSB_IJNSC_ILi64EEENSC_ILi128EEENSB_IJNSC_ILi32EEEEEEEEENS_10tfloat32_tESL_NSA_8TiledMMAINSA_8MMA_AtomIJNSA_17SM100_MMA_TF32_SSISL_SL_fLi64ELi128ELNSA_4UMMA5MajorE0ELSQ_0ELNSP_7ScaleInE0ELSR_0EEEEEENSA_6LayoutISE_NSB_IJNSC_ILi0EEESV_SV_EEEEENSB_IJNSA_10UnderscoreESY_SY_EEEEENS7_6detail27Sm100ImplicitGemmTileTraitsINSA_20SM90_TMA_LOAD_IM2COLENSA_14ComposedLayoutINSA_7SwizzleILi3ELi4ELi3EEENSA_18smem_ptr_flag_bitsILi32EEENSU_INSB_IJNSC_ILi8EEESI_EEENSB_IJSI_SD_EEEEEEEvEENS12_INSA_13SM90_TMA_LOADES1D_vEEEENS_8epilogue10collective18CollectiveEpilogueINS1I_23Sm100TmaWarpSpecializedILi4ELi2ELi16ELb1ELb0EEEJSK_NSB_IJNSU_ISG_SD_EENSU_ISI_SD_EEEEESL_NSB_IJNSB_IJlllEEESD_SV_EEESL_S1R_NS1I_6fusion15FusionCallbacksIS1M_NS1S_17LinearCombinationISL_fSL_fLNS_15FloatRoundStyleE2EEESK_S1P_JEEENSA_5SM1004TMEM4LOAD26SM100_TMEM_LOAD_16dp128b8xES13_S1D_NSA_17SM75_U32x4_LDSM_NENSA_21SM90_TMA_STORE_IM2COLES1D_NSA_17SM90_U32x4_STSM_NENSA_39AutoVectorizingCopyWithAssumedAlignmentILi128EEEEEEvvEEEEvNT_6ParamsE,"ax",@progbits
	.align	128
.text._ZN7cutlass13device_kernelINS_4conv6kernel13ConvUniversalINS1_16ConvProblemShapeILNS1_8OperatorE0ELi2EEENS1_10collective14CollectiveConvINS1_47MainloopSm100TmaUmmaWarpSpecializedImplicitGemmILS5_0ELi8ELi2ELi1ELi2EN4cute5tupleIJNSA_1CILi1EEESD_SD_EEEEENSB_IJNSC_ILi64EEENSC_ILi128EEENSB_IJNSC_ILi32EEEEEEEEENS_10tfloat32_tESL_NSA_8TiledMMAINSA_8MMA_AtomIJNSA_17SM100_MMA_TF32_SSISL_SL_fLi64ELi128ELNSA_4UMMA5MajorE0ELSQ_0ELNSP_7ScaleInE0ELSR_0EEEEEENSA_6LayoutISE_NSB_IJNSC_ILi0EEESV_SV_EEEEENSB_IJNSA_10UnderscoreESY_SY_EEEEENS7_6detail27Sm100ImplicitGemmTileTraitsINSA_20SM90_TMA_LOAD_IM2COLENSA_14ComposedLayoutINSA_7SwizzleILi3ELi4ELi3EEENSA_18smem_ptr_flag_bitsILi32EEENSU_INSB_IJNSC_ILi8EEESI_EEENSB_IJSI_SD_EEEEEEEvEENS12_INSA_13SM90_TMA_LOADES1D_vEEEENS_8epilogue10collective18CollectiveEpilogueINS1I_23Sm100TmaWarpSpecializedILi4ELi2ELi16ELb1ELb0EEEJSK_NSB_IJNSU_ISG_SD_EENSU_ISI_SD_EEEEESL_NSB_IJNSB_IJlllEEESD_SV_EEESL_S1R_NS1I_6fusion15FusionCallbacksIS1M_NS1S_17LinearCombinationISL_fSL_fLNS_15FloatRoundStyleE2EEESK_S1P_JEEENSA_5SM1004TMEM4LOAD26SM100_TMEM_LOAD_16dp128b8xES13_S1D_NSA_17SM75_U32x4_LDSM_NENSA_21SM90_TMA_STORE_IM2COLES1D_NSA_17SM90_U32x4_STSM_NENSA_39AutoVectorizingCopyWithAssumedAlignmentILi128EEEEEEvvEEEEvNT_6ParamsE:
        .type           _ZN7cutlass13device_kernelINS_4conv6kernel13ConvUniversalINS1_16ConvProblemShapeILNS1_8OperatorE0ELi2EEENS1_10collective14CollectiveConvINS1_47MainloopSm100TmaUmmaWarpSpecializedImplicitGemmILS5_0ELi8ELi2ELi1ELi2EN4cute5tupleIJNSA_1CILi1EEESD_SD_EEEEENSB_IJNSC_ILi64EEENSC_ILi128EEENSB_IJNSC_ILi32EEEEEEEEENS_10tfloat32_tESL_NSA_8TiledMMAINSA_8MMA_AtomIJNSA_17SM100_MMA_TF32_SSISL_SL_fLi64ELi128ELNSA_4UMMA5MajorE0ELSQ_0ELNSP_7ScaleInE0ELSR_0EEEEEENSA_6LayoutISE_NSB_IJNSC_ILi0EEESV_SV_EEEEENSB_IJNSA_10UnderscoreESY_SY_EEEEENS7_6detail27Sm100ImplicitGemmTileTraitsINSA_20SM90_TMA_LOAD_IM2COLENSA_14ComposedLayoutINSA_7SwizzleILi3ELi4ELi3EEENSA_18smem_ptr_flag_bitsILi32EEENSU_INSB_IJNSC_ILi8EEESI_EEENSB_IJSI_SD_EEEEEEEvEENS12_INSA_13SM90_TMA_LOADES1D_vEEEENS_8epilogue10collective18CollectiveEpilogueINS1I_23Sm100TmaWarpSpecializedILi4ELi2ELi16ELb1ELb0EEEJSK_NSB_IJNSU_ISG_SD_EENSU_ISI_SD_EEEEESL_NSB_IJNSB_IJlllEEESD_SV_EEESL_S1R_NS1I_6fusion15FusionCallbacksIS1M_NS1S_17LinearCombinationISL_fSL_fLNS_15FloatRoundStyleE2EEESK_S1P_JEEENSA_5SM1004TMEM4LOAD26SM100_TMEM_LOAD_16dp128b8xES13_S1D_NSA_17SM75_U32x4_LDSM_NENSA_21SM90_TMA_STORE_IM2COLES1D_NSA_17SM90_U32x4_STSM_NENSA_39AutoVectorizingCopyWithAssumedAlignmentILi128EEEEEEvvEEEEvNT_6ParamsE,@function
        .size           _ZN7cutlass13device_kernelINS_4conv6kernel13ConvUniversalINS1_16ConvProblemShapeILNS1_8OperatorE0ELi2EEENS1_10collective14CollectiveConvINS1_47MainloopSm100TmaUmmaWarpSpecializedImplicitGemmILS5_0ELi8ELi2ELi1ELi2EN4cute5tupleIJNSA_1CILi1EEESD_SD_EEEEENSB_IJNSC_ILi64EEENSC_ILi128EEENSB_IJNSC_ILi32EEEEEEEEENS_10tfloat32_tESL_NSA_8TiledMMAINSA_8MMA_AtomIJNSA_17SM100_MMA_TF32_SSISL_SL_fLi64ELi128ELNSA_4UMMA5MajorE0ELSQ_0ELNSP_7ScaleInE0ELSR_0EEEEEENSA_6LayoutISE_NSB_IJNSC_ILi0EEESV_SV_EEEEENSB_IJNSA_10UnderscoreESY_SY_EEEEENS7_6detail27Sm100ImplicitGemmTileTraitsINSA_20SM90_TMA_LOAD_IM2COLENSA_14ComposedLayoutINSA_7SwizzleILi3ELi4ELi3EEENSA_18smem_ptr_flag_bitsILi32EEENSU_INSB_IJNSC_ILi8EEESI_EEENSB_IJSI_SD_EEEEEEEvEENS12_INSA_13SM90_TMA_LOADES1D_vEEEENS_8epilogue10collective18CollectiveEpilogueINS1I_23Sm100TmaWarpSpecializedILi4ELi2ELi16ELb1ELb0EEEJSK_NSB_IJNSU_ISG_SD_EENSU_ISI_SD_EEEEESL_NSB_IJNSB_IJlllEEESD_SV_EEESL_S1R_NS1I_6fusion15FusionCallbacksIS1M_NS1S_17LinearCombinationISL_fSL_fLNS_15FloatRoundStyleE2EEESK_S1P_JEEENSA_5SM1004TMEM4LOAD26SM100_TMEM_LOAD_16dp128b8xES13_S1D_NSA_17SM75_U32x4_LDSM_NENSA_21SM90_TMA_STORE_IM2COLES1D_NSA_17SM90_U32x4_STSM_NENSA_39AutoVectorizingCopyWithAssumedAlignmentILi128EEEEEEvvEEEEvNT_6ParamsE,(.L_x_178 - _ZN7cutlass13device_kernelINS_4conv6kernel13ConvUniversalINS1_16ConvProblemShapeILNS1_8OperatorE0ELi2EEENS1_10collective14CollectiveConvINS1_47MainloopSm100TmaUmmaWarpSpecializedImplicitGemmILS5_0ELi8ELi2ELi1ELi2EN4cute5tupleIJNSA_1CILi1EEESD_SD_EEEEENSB_IJNSC_ILi64EEENSC_ILi128EEENSB_IJNSC_ILi32EEEEEEEEENS_10tfloat32_tESL_NSA_8TiledMMAINSA_8MMA_AtomIJNSA_17SM100_MMA_TF32_SSISL_SL_fLi64ELi128ELNSA_4UMMA5MajorE0ELSQ_0ELNSP_7ScaleInE0ELSR_0EEEEEENSA_6LayoutISE_NSB_IJNSC_ILi0EEESV_SV_EEEEENSB_IJNSA_10UnderscoreESY_SY_EEEEENS7_6detail27Sm100ImplicitGemmTileTraitsINSA_20SM90_TMA_LOAD_IM2COLENSA_14ComposedLayoutINSA_7SwizzleILi3ELi4ELi3EEENSA_18smem_ptr_flag_bitsILi32EEENSU_INSB_IJNSC_ILi8EEESI_EEENSB_IJSI_SD_EEEEEEEvEENS12_INSA_13SM90_TMA_LOADES1D_vEEEENS_8epilogue10collective18CollectiveEpilogueINS1I_23Sm100TmaWarpSpecializedILi4ELi2ELi16ELb1ELb0EEEJSK_NSB_IJNSU_ISG_SD_EENSU_ISI_SD_EEEEESL_NSB_IJNSB_IJlllEEESD_SV_EEESL_S1R_NS1I_6fusion15FusionCallbacksIS1M_NS1S_17LinearCombinationISL_fSL_fLNS_15FloatRoundStyleE2EEESK_S1P_JEEENSA_5SM1004TMEM4LOAD26SM100_TMEM_LOAD_16dp128b8xES13_S1D_NSA_17SM75_U32x4_LDSM_NENSA_21SM90_TMA_STORE_IM2COLES1D_NSA_17SM90_U32x4_STSM_NENSA_39AutoVectorizingCopyWithAssumedAlignmentILi128EEEEEEvvEEEEvNT_6ParamsE)
        .other          _ZN7cutlass13device_kernelINS_4conv6kernel13ConvUniversalINS1_16ConvProblemShapeILNS1_8OperatorE0ELi2EEENS1_10collective14CollectiveConvINS1_47MainloopSm100TmaUmmaWarpSpecializedImplicitGemmILS5_0ELi8ELi2ELi1ELi2EN4cute5tupleIJNSA_1CILi1EEESD_SD_EEEEENSB_IJNSC_ILi64EEENSC_ILi128EEENSB_IJNSC_ILi32EEEEEEEEENS_10tfloat32_tESL_NSA_8TiledMMAINSA_8MMA_AtomIJNSA_17SM100_MMA_TF32_SSISL_SL_fLi64ELi128ELNSA_4UMMA5MajorE0ELSQ_0ELNSP_7ScaleInE0ELSR_0EEEEEENSA_6LayoutISE_NSB_IJNSC_ILi0EEESV_SV_EEEEENSB_IJNSA_10UnderscoreESY_SY_EEEEENS7_6detail27Sm100ImplicitGemmTileTraitsINSA_20SM90_TMA_LOAD_IM2COLENSA_14ComposedLayoutINSA_7SwizzleILi3ELi4ELi3EEENSA_18smem_ptr_flag_bitsILi32EEENSU_INSB_IJNSC_ILi8EEESI_EEENSB_IJSI_SD_EEEEEEEvEENS12_INSA_13SM90_TMA_LOADES1D_vEEEENS_8epilogue10collective18CollectiveEpilogueINS1I_23Sm100TmaWarpSpecializedILi4ELi2ELi16ELb1ELb0EEEJSK_NSB_IJNSU_ISG_SD_EENSU_ISI_SD_EEEEESL_NSB_IJNSB_IJlllEEESD_SV_EEESL_S1R_NS1I_6fusion15FusionCallbacksIS1M_NS1S_17LinearCombinationISL_fSL_fLNS_15FloatRoundStyleE2EEESK_S1P_JEEENSA_5SM1004TMEM4LOAD26SM100_TMEM_LOAD_16dp128b8xES13_S1D_NSA_17SM75_U32x4_LDSM_NENSA_21SM90_TMA_STORE_IM2COLES1D_NSA_17SM90_U32x4_STSM_NENSA_39AutoVectorizingCopyWithAssumedAlignmentILi128EEEEEEvvEEEEvNT_6ParamsE,@"STO_CUDA_ENTRY STV_DEFAULT"
_ZN7cutlass13device_kernelINS_4conv6kernel13ConvUniversalINS1_16ConvProblemShapeILNS1_8OperatorE0ELi2EEENS1_10collective14CollectiveConvINS1_47MainloopSm100TmaUmmaWarpSpecializedImplicitGemmILS5_0ELi8ELi2ELi1ELi2EN4cute5tupleIJNSA_1CILi1EEESD_SD_EEEEENSB_IJNSC_ILi64EEENSC_ILi128EEENSB_IJNSC_ILi32EEEEEEEEENS_10tfloat32_tESL_NSA_8TiledMMAINSA_8MMA_AtomIJNSA_17SM100_MMA_TF32_SSISL_SL_fLi64ELi128ELNSA_4UMMA5MajorE0ELSQ_0ELNSP_7ScaleInE0ELSR_0EEEEEENSA_6LayoutISE_NSB_IJNSC_ILi0EEESV_SV_EEEEENSB_IJNSA_10UnderscoreESY_SY_EEEEENS7_6detail27Sm100ImplicitGemmTileTraitsINSA_20SM90_TMA_LOAD_IM2COLENSA_14ComposedLayoutINSA_7SwizzleILi3ELi4ELi3EEENSA_18smem_ptr_flag_bitsILi32EEENSU_INSB_IJNSC_ILi8EEESI_EEENSB_IJSI_SD_EEEEEEEvEENS12_INSA_13SM90_TMA_LOADES1D_vEEEENS_8epilogue10collective18CollectiveEpilogueINS1I_23Sm100TmaWarpSpecializedILi4ELi2ELi16ELb1ELb0EEEJSK_NSB_IJNSU_ISG_SD_EENSU_ISI_SD_EEEEESL_NSB_IJNSB_IJlllEEESD_SV_EEESL_S1R_NS1I_6fusion15FusionCallbacksIS1M_NS1S_17LinearCombinationISL_fSL_fLNS_15FloatRoundStyleE2EEESK_S1P_JEEENSA_5SM1004TMEM4LOAD26SM100_TMEM_LOAD_16dp128b8xES13_S1D_NSA_17SM75_U32x4_LDSM_NENSA_21SM90_TMA_STORE_IM2COLES1D_NSA_17SM90_U32x4_STSM_NENSA_39AutoVectorizingCopyWithAssumedAlignmentILi128EEEEEEvvEEEEvNT_6ParamsE:
[----:B------:R-:W1:Y:S01]  /*0000*/  LDC R1, c[0x0][0x37c] ;  /* 0x0000df00ff017b82 */ /* 0x000e620000000800 */
[----:B------:R-:W2:Y:S01]  /*0010*/  S2R R92, SR_TID.X ;  /* 0x00000000005c7919 */ /* 0x000ea20000002100 */
[----:B------:R-:W3:Y:S01]  /*0020*/  LDCU.64 UR4, c[0x0][0x890] ;  /* 0x00011200ff0477ac */ /* 0x000ee20008000a00 */
[----:B-1----:R-:W-:Y:S01]  /*0030*/  VIADD R1, R1, 0xfffffff8 ;  /* 0xfffffff801017836 */ /* 0x002fe20000000000 */
[----:B------:R-:W-:Y:S02]  /*0040*/  PRMT R79, RZ, 0x7610, R79 ;  /* 0x00007610ff4f7816 */ /* 0x000fe4000000004f */
[----:B------:R-:W-:Y:S01]  /*0050*/  ELECT P5, URZ, PT ;  /* 0x0000000000ff782f */ /* 0x000fe200038a0000 */
[----:B------:R-:W1:Y:S01]  /*0060*/  LDCU.64 UR48, c[0x0][0x358] ;  /* 0x00006b00ff3077ac */ /* 0x000e620008000a00 */
[----:B---3--:R-:W-:-:S04]  /*0070*/  UISETP.NE.U32.AND UP0, UPT, UR4, URZ, UPT ;  /* 0x000000ff0400728c */ /* 0x008fc8000bf05070 */
[----:B------:R-:W-:Y:S01]  /*0080*/  UISETP.NE.AND.EX UP0, UPT, UR5, URZ, UPT, UP0 ;  /* 0x000000ff0500728c */ /* 0x000fe2000bf05300 */
[----:B--2---:R-:W-:-:S05]  /*0090*/  SHF.R.U32.HI R93, RZ, 0x5, R92 ;  /* 0x00000005ff5d7819 */ /* 0x004fca000001165c */
[----:B------:R-:W2:Y:S02]  /*00a0*/  SHFL.IDX PT, R0, R93, RZ, 0x1f ;  /* 0x00001fff5d007589 */ /* 0x000ea400000e0000 */
[----:B--2---:R-:W-:Y:S01]  /*00b0*/  R2UR UR8, R0 ;  /* 0x00000000000872ca */ /* 0x004fe200000e0000 */
[----:B-1----:R-:W-:-:S14]  /*00c0*/  BRA.U UP0, `(.L_x_0) ;  /* 0x00000001002c7547 */ /* 0x002fdc000b800000 */
[----:B------:R-:W1:Y:S02]  /*00d0*/  LDCU.64 UR6, c[0x0][0x888] ;  /* 0x00011100ff0677ac */ /* 0x000e640008000a00 */
[----:B-1----:R-:W-:-:S04]  /*00e0*/  UISETP.NE.U32.AND UP0, UPT, UR6, URZ, UPT ;  /* 0x000000ff0600728c */ /* 0x002fc8000bf05070 */
[----:B------:R-:W-:-:S09]  /*00f0*/  UISETP.NE.AND.EX UP0, UPT, UR7, URZ, UPT, UP0 ;  /* 0x000000ff0700728c */ /* 0x000fd2000bf05300 */
[----:B------:R-:W-:Y:S05]  /*0100*/  BRA.U !UP0, `(.L_x_1) ;  /* 0x0000000108107547 */ /* 0x000fea000b800000 */
[----:B------:R-:W1:Y:S02]  /*0110*/  LDC.64 R2, c[0x0][0x888] ;  /* 0x00022200ff027b82 */ /* 0x000e640000000a00 */
[----:B-1----:R1:W5:Y:S01]  /*0120*/  LDG.E R35, desc[UR48][R2.64] ;  /* 0x0000003002237981 */ /* 0x002362000c1e1900 */
[----:B------:R-:W-:Y:S01]  /*0130*/  HFMA2 R79, -RZ, RZ, 0, 5.9604644775390625e-08 ;  /* 0x00000001ff4f7431 */ /* 0x000fe200000001ff */
[----:B------:R-:W-:Y:S05]  /*0140*/  BRA `(.L_x_0) ;  /* 0x00000000000c7947 */ /* 0x000fea0003800000 */
.L_x_1:
[----:B------:R-:W1:Y:S01]  /*0150*/  LDCU UR6, c[0x0][0x880] ;  /* 0x00011000ff0677ac */ /* 0x000e620008000800 */
[----:B------:R-:W-:Y:S01]  /*0160*/  HFMA2 R79, -RZ, RZ, 0, 5.9604644775390625e-08 ;  /* 0x00000001ff4f7431 */ /* 0x000fe200000001ff */
[----:B-1----:R-:W-:-:S07]  /*0170*/  MOV R35, UR6 ;  /* 0x0000000600237c02 */ /* 0x002fce0008000f00 */
.L_x_0:
[----:B------:R-:W2:Y:S02]  /*0180*/  LDCU.64 UR6, c[0x0][0x8b0] ;  /* 0x00011600ff0677ac */ /* 0x000ea40008000a00 */
[----:B--2---:R-:W-:-:S04]  /*0190*/  UISETP.NE.U32.AND UP0, UPT, UR6, URZ, UPT ;  /* 0x000000ff0600728c */ /* 0x004fc8000bf05070 */
[----:B------:R-:W-:-:S09]  /*01a0*/  UISETP.NE.AND.EX UP0, UPT, UR7, URZ, UPT, UP0 ;  /* 0x000000ff0700728c */ /* 0x000fd2000bf05300 */
[----:B------:R-:W-:Y:S05]  /*01b0*/  BRA.U UP0, `(.L_x_2) ;  /* 0x0000000100247547 */ /* 0x000fea000b800000 */
[----:B------:R-:W2:Y:S02]  /*01c0*/  LDCU.64 UR6, c[0x0][0x8a8] ;  /* 0x00011500ff0677ac */ /* 0x000ea40008000a00 */
[----:B--2---:R-:W-:-:S04]  /*01d0*/  UISETP.NE.U32.AND UP0, UPT, UR6, URZ, UPT ;  /* 0x000000ff0600728c */ /* 0x004fc8000bf05070 */
[----:B------:R-:W-:-:S09]  /*01e0*/  UISETP.NE.AND.EX UP0, UPT, UR7, URZ, UPT, UP0 ;  /* 0x000000ff0700728c */ /* 0x000fd2000bf05300 */
[----:B------:R-:W-:Y:S05]  /*01f0*/  BRA.U !UP0, `(.L_x_3) ;  /* 0x00000001080c7547 */ /* 0x000fea000b800000 */
[----:B-1----:R-:W1:Y:S02]  /*0200*/  LDC.64 R2, c[0x0][0x8a8] ;  /* 0x00022a00ff027b82 */ /* 0x002e640000000a00 */
[----:B-1----:R2:W5:Y:S01]  /*0210*/  LDG.E R33, desc[UR48][R2.64] ;  /* 0x0000003002217981 */ /* 0x002562000c1e1900 */
[----:B------:R-:W-:Y:S05]  /*0220*/  BRA `(.L_x_2) ;  /* 0x0000000000087947 */ /* 0x000fea0003800000 */
.L_x_3:
[----:B------:R-:W2:Y:S02]  /*0230*/  LDCU UR6, c[0x0][0x8a0] ;  /* 0x00011400ff0677ac */ /* 0x000ea40008000800 */
[----:B--2---:R-:W-:Y:S02]  /*0240*/  MOV R33, UR6 ;  /* 0x0000000600217c02 */ /* 0x004fe40008000f00 */
.L_x_2:
[----:B------:R-:W-:Y:S01]  /*0250*/  IMAD.U32 R0, RZ, RZ, UR8 ;  /* 0x00000008ff007e24 */ /* 0x000fe2000f8e00ff */
[----:B------:R-:W-:Y:S04]  /*0260*/  BSSY.RECONVERGENT B0, `(.L_x_4) ;  /* 0x000000c000007945 */ /* 0x000fe80003800200 */
[C---:B------:R-:W-:Y:S02]  /*0270*/  ISETP.NE.OR P1, PT, R0.reuse, 0x1, !P5 ;  /* 0x000000010000780c */ /* 0x040fe40006f25670 */
[----:B------:R-:W-:-:S11]  /*0280*/  ISETP.NE.OR P0, PT, R0, 0x3, !P5 ;  /* 0x000000030000780c */ /* 0x000fd60006f05670 */
[----:B------:R-:W-:Y:S05]  /*0290*/  @P1 BRA `(.L_x_5) ;  /* 0x0000000000201947 */ /* 0x000fea0003800000 */
[----:B------:R-:W3:Y:S02]  /*02a0*/  LDCU.64 UR6, c[0x0][0x348] ;  /* 0x00006900ff0677ac */ /* 0x000ee40008000a00 */
[----:B---3--:R-:W-:Y:S02]  /*02b0*/  UIADD3 UR10, UP1, UPT, UR6, 0x80, URZ ;  /* 0x00000080060a7890 */ /* 0x008fe4000ff3e0ff */
[----:B------:R-:W-:Y:S02]  /*02c0*/  UIADD3 UR6, UP0, UPT, UR6, 0x180, URZ ;  /* 0x0000018006067890 */ /* 0x000fe4000ff1e0ff */
[----:B------:R-:W-:Y:S02]  /*02d0*/  UIADD3.X UR11, UPT, UPT, URZ, UR7, URZ, UP1, !UPT ;  /* 0x00000007ff0b7290 */ /* 0x000fe40008ffe4ff */
[----:B------:R-:W-:-:S07]  /*02e0*/  UIADD3.X UR7, UPT, UPT, URZ, UR7, URZ, UP0, !UPT ;  /* 0x00000007ff077290 */ /* 0x000fce00087fe4ff */
[----:B------:R3:W-:Y:S02]  /*02f0*/  UTMACCTL.PF [UR10] ;  /* 0x000000000a0079b9 */ /* 0x0007e40008040000 */
[----:B------:R3:W-:Y:S02]  /*0300*/  UTMACCTL.PF [UR6] ;  /* 0x00000000060079b9 */ /* 0x0007e40008040000 */
[----:B---3--:R-:W-:Y:S01]  /*0310*/  NOP ;  /* 0x0000000000007918 */ /* 0x008fe20000000000 */
.L_x_5:
[----:B------:R-:W-:Y:S05]  /*0320*/  BSYNC.RECONVERGENT B0 ;  /* 0x0000000000007941 */ /* 0x000fea0003800200 */
.L_x_4:
[----:B------:R-:W-:Y:S04]  /*0330*/  BSSY.RECONVERGENT B0, `(.L_x_6) ;  /* 0x000000a000007945 */ /* 0x000fe80003800200 */
        /* <DEDUP_REMOVED lines=9> */
.L_x_7:
[----:B------:R-:W-:Y:S05]  /*03d0*/  BSYNC.RECONVERGENT B0 ;  /* 0x0000000000007941 */ /* 0x000fea0003800200 */
.L_x_6:
[----:B------:R-:W3:Y:S01]  /*03e0*/  LDCU.64 UR6, c[0x0][0x888] ;  /* 0x00011100ff0677ac */ /* 0x000ee20008000a00 */
[----:B------:R-:W-:Y:S02]  /*03f0*/  UISETP.EQ.U32.AND UP1, UPT, UR4, URZ, UPT ;  /* 0x000000ff0400728c */ /* 0x000fe4000bf22070 */
[----:B------:R-:W-:Y:S02]  /*0400*/  UPLOP3.LUT UP2, UPT, UPT, UPT, UPT, 0x80, 0x8 ;  /* 0x000000000008789c */ /* 0x000fe40003f4f070 */
[----:B---3--:R-:W-:-:S04]  /*0410*/  UISETP.NE.U32.AND UP0, UPT, UR6, URZ, UPT ;  /* 0x000000ff0600728c */ /* 0x008fc8000bf05070 */
[----:B------:R-:W-:-:S04]  /*0420*/  UISETP.NE.AND.EX UP0, UPT, UR7, URZ, UPT, UP0 ;  /* 0x000000ff0700728c */ /* 0x000fc8000bf05300 */
[----:B------:R-:W-:-:S04]  /*0430*/  UISETP.EQ.OR.EX UP3, UPT, UR5, URZ, !UP0, UP1 ;  /* 0x000000ff0500728c */ /* 0x000fc8000c762710 */
[----:B------:R-:W-:-:S05]  /*0440*/  UP2UR UR53, UPR, URZ, 0x8 ;  /* 0x00000008ff357883 */ /* 0x000fca0008000000 */
[----:B------:R-:W-:Y:S07]  /*0450*/  BRA.U !UP3, `(.L_x_8) ;  /* 0x000000010b207547 */ /* 0x000fee000b800000 */
[----:B------:R-:W-:Y:S01]  /*0460*/  UISETP.NE.U32.AND UP2, UPT, UR4, URZ, UPT ;  /* 0x000000ff0400728c */ /* 0x000fe2000bf45070 */
[----:B-----5:R-:W-:Y:S01]  /*0470*/  FSETP.NEU.AND P0, PT, R35, RZ, PT ;  /* 0x000000ff2300720b */ /* 0x020fe20003f0d000 */
[----:B------:R-:W-:Y:S02]  /*0480*/  USEL UR4, URZ, 0xffffffff, UP0 ;  /* 0xffffffffff047887 */ /* 0x000fe40008000000 */
[----:B------:R-:W-:-:S10]  /*0490*/  UISETP.NE.AND.EX UP2, UPT, UR5, URZ, UPT, UP2 ;  /* 0x000000ff0500728c */ /* 0x000fd4000bf45320 */
[----:B------:R-:W-:Y:S01]  /*04a0*/  VOTEU.ANY UP1, P0 ;  /* 0x0000000000ff7886 */ /* 0x000fe20000020100 */
[----:B------:R-:W-:-:S04]  /*04b0*/  @!UP2 USEL UR4, URZ, 0xffffffff, UP1 ;  /* 0xffffffffff04a887 */ /* 0x000fc80008800000 */
[----:B------:R-:W-:-:S04]  /*04c0*/  ULOP3.LUT UR4, UR4, 0x1, URZ, 0xc0, !UPT ;  /* 0x0000000104047892 */ /* 0x000fc8000f8ec0ff */
[----:B------:R-:W-:-:S11]  /*04d0*/  UISETP.NE.U32.AND UP2, UPT, UR4, 0x1, UPT ;  /* 0x000000010400788c */ /* 0x000fd6000bf45070 */
.L_x_8:
[----:B-12---:R-:W1:Y:S01]  /*04e0*/  SHFL.IDX PT, R2, R93, RZ, 0x1f ;  /* 0x00001fff5d027589 */ /* 0x006e6200000e0000 */
[----:B------:R-:W-:-:S04]  /*04f0*/  UISETP.NE.AND UP1, UPT, UR8, 0x2, UPT ;  /* 0x000000020800788c */ /* 0x000fc8000bf25270 */
[----:B------:R-:W-:Y:S01]  /*0500*/  USEL UR6, URZ, 0x1, UP1 ;  /* 0x00000001ff067887 */ /* 0x000fe20008800000 */
[----:B-1----:R-:W-:-:S13]  /*0510*/  ISETP.NE.AND P0, PT, R2, RZ, PT ;  /* 0x000000ff0200720c */ /* 0x002fda0003f05270 */
[----:B------:R-:W-:Y:S05]  /*0520*/  @P0 BRA `(.L_x_9) ;  /* 0x0000000000680947 */ /* 0x000fea0003800000 */
[----:B------:R-:W1:Y:S01]  /*0530*/  S2UR UR5, SR_CgaCtaId ;  /* 0x00000000000579c3 */ /* 0x000e620000008800 */
[----:B------:R-:W-:Y:S01]  /*0540*/  UMOV UR7, 0x400 ;  /* 0x0000040000077882 */ /* 0x000fe20000000000 */
[----:B------:R-:W-:Y:S01]  /*0550*/  UMOV UR4, 0x1 ;  /* 0x0000000100047882 */ /* 0x000fe20000000000 */
[----:B------:R-:W-:Y:S01]  /*0560*/  ELECT P0, URZ, PT ;  /* 0x0000000000ff782f */ /* 0x000fe20003800000 */
[----:B------:R-:W-:-:S04]  /*0570*/  UIADD3 UR10, UPT, UPT, -UR4, 0x100000, URZ ;  /* 0x00100000040a7890 */ /* 0x000fc8000fffe1ff */
[----:B------:R-:W-:Y:S02]  /*0580*/  USHF.L.U32 UR11, UR10, 0xb, URZ ;  /* 0x0000000b0a0b7899 */ /* 0x000fe400080006ff */
[----:B------:R-:W-:Y:S02]  /*0590*/  USHF.L.U32 UR10, UR10, 0x1, URZ ;  /* 0x000000010a0a7899 */ /* 0x000fe400080006ff */
[----:B-1----:R-:W-:Y:S01]  /*05a0*/  ULEA UR5, UR5, UR7, 0x18 ;  /* 0x0000000705057291 */ /* 0x002fe2000f8ec0ff */
[----:B------:R-:W1:Y:S11]  /*05b0*/  FENCE.VIEW.ASYNC.S ;  /* 0x00000000000073c6 */ /* 0x000e760000000000 */
[----:B-1----:R1:W2:Y:S01]  /*05c0*/  SYNCS.EXCH.64 URZ, [UR5], UR10 ;  /* 0x0000000a05ff75b2 */ /* 0x0022a20008000100 */
[----:B------:R1:W3:Y:S01]  /*05d0*/  SYNCS.EXCH.64 URZ, [UR5+0x40], UR10 ;  /* 0x0000400a05ff75b2 */ /* 0x0002e20008000100 */
[----:B------:R1:W4:Y:S01]  /*05e0*/  SYNCS.EXCH.64 URZ, [UR5+0x8], UR10 ;  /* 0x0000080a05ff75b2 */ /* 0x0003220008000100 */
[----:B------:R1:W1:Y:S01]  /*05f0*/  SYNCS.EXCH.64 URZ, [UR5+0x48], UR10 ;  /* 0x0000480a05ff75b2 */ /* 0x0002620008000100 */
        /* <DEDUP_REMOVED lines=12> */
[----:B------:R-:W-:Y:S01]  /*06c0*/  NOP ;  /* 0x0000000000007918 */ /* 0x000fe20000000000 */
.L_x_9:
[----:B------:R-:W2:Y:S01]  /*06d0*/  SHFL.IDX PT, R2, R93, RZ, 0x1f ;  /* 0x00001fff5d027589 */ /* 0x000ea200000e0000 */
[----:B------:R-:W-:Y:S01]  /*06e0*/  NOP ;  /* 0x0000000000007918 */ /* 0x000fe20000000000 */
[----:B--2---:R-:W-:-:S13]  /*06f0*/  ISETP.NE.AND P0, PT, R2, 0x1, PT ;  /* 0x000000010200780c */ /* 0x004fda0003f05270 */
[----:B------:R-:W-:Y:S05]  /*0700*/  @P0 BRA `(.L_x_10) ;  /* 0x0000000000580947 */ /* 0x000fea0003800000 */
[----:B------:R-:W2:Y:S01]  /*0710*/  S2UR UR7, SR_CgaCtaId ;  /* 0x00000000000779c3 */ /* 0x000ea20000008800 */
[----:B------:R-:W-:Y:S01]  /*0720*/  UMOV UR9, 0x400 ;  /* 0x0000040000097882 */ /* 0x000fe20000000000 */
[----:B-1----:R-:W-:Y:S01]  /*0730*/  UMOV UR5, 0x20 ;  /* 0x0000002000057882 */ /* 0x002fe20000000000 */
[----:B------:R-:W-:Y:S01]  /*0740*/  UMOV UR4, 0x80 ;  /* 0x0000008000047882 */ /* 0x000fe20000000000 */
[----:B------:R-:W-:-:S04]  /*0750*/  UIADD3 UR10, UPT, UPT, -UR5, 0x100000, URZ ;  /* 0x00100000050a7890 */ /* 0x000fc8000fffe1ff */
[----:B------:R-:W-:Y:S02]  /*0760*/  USHF.L.U32 UR11, UR10, 0xb, URZ ;  /* 0x0000000b0a0b7899 */ /* 0x000fe400080006ff */
[----:B------:R-:W-:Y:S02]  /*0770*/  USHF.L.U32 UR10, UR10, 0x1, URZ ;  /* 0x000000010a0a7899 */ /* 0x000fe400080006ff */
[----:B------:R-:W-:-:S04]  /*0780*/  UIADD3 UR4, UPT, UPT, -UR4, 0x100000, URZ ;  /* 0x0010000004047890 */ /* 0x000fc8000fffe1ff */
[----:B------:R-:W-:Y:S02]  /*0790*/  USHF.L.U32 UR5, UR4, 0xb, URZ ;  /* 0x0000000b04057899 */ /* 0x000fe400080006ff */
[----:B------:R-:W-:Y:S01]  /*07a0*/  USHF.L.U32 UR4, UR4, 0x1, URZ ;  /* 0x0000000104047899 */ /* 0x000fe200080006ff */
[----:B------:R-:W-:Y:S01]  /*07b0*/  ELECT P0, URZ, PT ;  /* 0x0000000000ff782f */ /* 0x000fe20003800000 */
[----:B--2---:R-:W-:Y:S01]  /*07c0*/  ULEA UR7, UR7, UR9, 0x18 ;  /* 0x0000000907077291 */ /* 0x004fe2000f8ec0ff */
[----:B------:R-:W1:Y:S11]  /*07d0*/  FENCE.VIEW.ASYNC.S ;  /* 0x00000000000073c6 */ /* 0x000e760000000000 */
[----:B-1----:R2:W1:Y:S01]  /*07e0*/  SYNCS.EXCH.64 URZ, [UR7+0x80], UR10 ;  /* 0x0000800a07ff75b2 */ /* 0x0024620008000100 */
[----:B------:R2:W1:Y:S01]  /*07f0*/  SYNCS.EXCH.64 URZ, [UR7+0xa0], UR4 ;  /* 0x0000a00407ff75b2 */ /* 0x0004620008000100 */
[----:B------:R2:W1:Y:S01]  /*0800*/  SYNCS.EXCH.64 URZ, [UR7+0x88], UR10 ;  /* 0x0000880a07ff75b2 */ /* 0x0004620008000100 */
[----:B------:R2:W1:Y:S01]  /*0810*/  SYNCS.EXCH.64 URZ, [UR7+0xa8], UR4 ;  /* 0x0000a80407ff75b2 */ /* 0x0004620008000100 */
[----:B------:R2:W1:Y:S01]  /*0820*/  SYNCS.EXCH.64 URZ, [UR7+0x90], UR10 ;  /* 0x0000900a07ff75b2 */ /* 0x0004620008000100 */
[----:B------:R2:W1:Y:S01]  /*0830*/  SYNCS.EXCH.64 URZ, [UR7+0xb0], UR4 ;  /* 0x0000b00407ff75b2 */ /* 0x0004620008000100 */
[----:B------:R2:W1:Y:S01]  /*0840*/  SYNCS.EXCH.64 URZ, [UR7+0x98], UR10 ;  /* 0x0000980a07ff75b2 */ /* 0x0004620008000100 */
[----:B------:R2:W1:Y:S02]  /*0850*/  SYNCS.EXCH.64 URZ, [UR7+0xb8], UR4 ;  /* 0x0000b80407ff75b2 */ /* 0x0004640008000100 */
[----:B--2---:R-:W-:Y:S01]  /*0860*/  NOP ;  /* 0x0000000000007918 */ /* 0x004fe20000000000 */
.L_x_10:
[----:B------:R-:W2:Y:S01]  /*0870*/  SHFL.IDX PT, R2, R93, RZ, 0x1f ;  /* 0x00001fff5d027589 */ /* 0x000ea200000e0000 */
[----:B------:R-:W-:Y:S01]  /*0880*/  NOP ;  /* 0x0000000000007918 */ /* 0x000fe20000000000 */
[----:B--2---:R-:W-:-:S13]  /*0890*/  ISETP.NE.AND P0, PT, R2, 0x3, PT ;  /* 0x000000030200780c */ /* 0x004fda0003f05270 */
[----:B------:R-:W-:Y:S05]  /*08a0*/  @P0 BRA `(.L_x_11) ;  /* 0x0000000000300947 */ /* 0x000fea0003800000 */
[----:B-1----:R-:W1:Y:S01]  /*08b0*/  S2UR UR5, SR_CgaCtaId ;  /* 0x00000000000579c3 */ /* 0x002e620000008800 */
        /* <DEDUP_REMOVED lines=8> */
[----:B-1----:R2:W1:Y:S01]  /*0940*/  SYNCS.EXCH.64 URZ, [UR5+0xc0], UR10 ;  /* 0x0000c00a05ff75b2 */ /* 0x0024620008000100 */
[----:B------:R2:W1:Y:S02]  /*0950*/  SYNCS.EXCH.64 URZ, [UR5+0xc8], UR10 ;  /* 0x0000c80a05ff75b2 */ /* 0x0004640008000100 */
[----:B--2---:R-:W-:Y:S01]  /*0960*/  NOP ;  /* 0x0000000000007918 */ /* 0x004fe20000000000 */
.L_x_11:
[----:B------:R-:W2:Y:S01]  /*0970*/  SHFL.IDX PT, R2, R93, RZ, 0x1f ;  /* 0x00001fff5d027589 */ /* 0x000ea200000e0000 */
[----:B------:R-:W-:Y:S01]  /*0980*/  NOP ;  /* 0x0000000000007918 */ /* 0x000fe20000000000 */
[----:B--2---:R-:W-:-:S13]  /*0990*/  ISETP.NE.AND P0, PT, R2, 0x4, PT ;  /* 0x000000040200780c */ /* 0x004fda0003f05270 */
[----:B------:R-:W-:Y:S05]  /*09a0*/  @P0 BRA `(.L_x_12) ;  /* 0x0000000000440947 */ /* 0x000fea0003800000 */
[----:B-1----:R-:W1:Y:S01]  /*09b0*/  S2UR UR5, SR_CgaCtaId ;  /* 0x00000000000579c3 */ /* 0x002e620000008800 */
[----:B------:R-:W-:Y:S01]  /*09c0*/  UMOV UR9, 0x100 ;  /* 0x0000010000097882 */ /* 0x000fe20000000000 */
[----:B------:R-:W-:Y:S01]  /*09d0*/  UMOV UR7, 0x400 ;  /* 0x0000040000077882 */ /* 0x000fe20000000000 */
[----:B------:R-:W-:Y:S01]  /*09e0*/  USEL UR9, UR9, 0xe0, UP2 ;  /* 0x000000e009097887 */ /* 0x000fe20009000000 */
[----:B------:R-:W-:Y:S01]  /*09f0*/  UMOV UR4, 0x1 ;  /* 0x0000000100047882 */ /* 0x000fe20000000000 */
[----:B------:R-:W-:Y:S01]  /*0a00*/  ELECT P0, URZ, PT ;  /* 0x0000000000ff782f */ /* 0x000fe20003800000 */
[----:B------:R-:W-:-:S04]  /*0a10*/  UIADD3 UR10, UPT, UPT, -UR4, 0x100000, URZ ;  /* 0x00100000040a7890 */ /* 0x000fc8000fffe1ff */
[----:B------:R-:W-:Y:S02]  /*0a20*/  USHF.L.U32 UR11, UR10, 0xb, URZ ;  /* 0x0000000b0a0b7899 */ /* 0x000fe400080006ff */
[----:B------:R-:W-:Y:S02]  /*0a30*/  USHF.L.U32 UR10, UR10, 0x1, URZ ;  /* 0x000000010a0a7899 */ /* 0x000fe400080006ff */
        /* <DEDUP_REMOVED lines=8> */
.L_x_12:
        /* <DEDUP_REMOVED lines=20> */
[----:B------:R2:W1:Y:S02]  /*0c00*/  SYNCS.EXCH.64 URZ, [UR7+0xf8], UR4 ;  /* 0x0000f80407ff75b2 */ /* 0x0004640008000100 */
[----:B--2---:R-:W-:Y:S01]  /*0c10*/  NOP ;  /* 0x0000000000007918 */ /* 0x004fe20000000000 */
.L_x_13:
[----:B-1----:R-:W1:Y:S01]  /*0c20*/  S2UR UR5, SR_CTAID.X ;  /* 0x00000000000579c3 */ /* 0x002e620000002500 */
[----:B------:R-:W-:-:S05]  /*0c30*/  CS2R.32 R84, SR_CgaSize ;  /* 0x0000000000547805 */ /* 0x000fca0000008a00 */
[----:B------:R-:W-:-:S05]  /*0c40*/  IMAD R84, R84, -0xa0, RZ ;  /* 0xffffff6054547824 */ /* 0x000fca00078e02ff */
[----:B------:R-:W-:-:S14]  /*0c50*/  R2UR UR9, R84 ;  /* 0x00000000540972ca */ /* 0x000fdc00000e0000 */
[----:B------:R-:W2:Y:S01]  /*0c60*/  LDCU UR9, c[0x0][UR9+0x2b0] ;  /* 0x00005600090977ac */ /* 0x000ea20008000800 */
[----:B------:R-:W-:Y:S01]  /*0c70*/  NOP ;  /* 0x0000000000007918 */ /* 0x000fe20000000000 */
[----:B------:R-:W-:-:S05]  /*0c80*/  CS2R.32 R84, SR_CgaSize ;  /* 0x0000000000547805 */ /* 0x000fca0000008a00 */
[----:B------:R-:W-:-:S05]  /*0c90*/  IMAD R84, R84, -0xa0, RZ ;  /* 0xffffff6054547824 */ /* 0x000fca00078e02ff */
[----:B------:R-:W-:-:S14]  /*0ca0*/  R2UR UR7, R84 ;  /* 0x00000000540772ca */ /* 0x000fdc00000e0000 */
[----:B------:R-:W3:Y:S01]  /*0cb0*/  LDCU UR7, c[0x0][UR7+0x2b4] ;  /* 0x00005680070777ac */ /* 0x000ee20008000800 */
[----:B------:R-:W4:Y:S08]  /*0cc0*/  S2UR UR4, SR_CTAID.Y ;  /* 0x00000000000479c3 */ /* 0x000f300000002600 */
[----:B------:R-:W3:Y:S01]  /*0cd0*/  LDC R9, c[0x0][0xb24] ;  /* 0x0002c900ff097b82 */ /* 0x000ee20000000800 */
[----:B-1----:R-:W-:-:S02]  /*0ce0*/  I2FP.F32.U32 R4, UR5 ;  /* 0x0000000500047c45 */ /* 0x002fc40008201000 */
[----:B------:R-:W-:-:S05]  /*0cf0*/  CS2R.32 R5, SR_CgaSize ;  /* 0x0000000000057805 */ /* 0x000fca0000008a00 */
[----:B------:R-:W-:-:S06]  /*0d00*/  IMAD R5, R5, -0xa0, RZ ;  /* 0xffffff6005057824 */ /* 0x000fcc00078e02ff */
[----:B------:R-:W1:Y:S01]  /*0d10*/  LDC R5, c[0x0][R5+0x2a0] ;  /* 0x0000a80005057b82 */ /* 0x000e620000000800 */
[----:B------:R-:W-:Y:S01]  /*0d20*/  MOV R19, UR5 ;  /* 0x0000000500137c02 */ /* 0x000fe20008000f00 */
[----:B--2---:R-:W-:Y:S01]  /*0d30*/  FMUL R4, R4, UR9 ;  /* 0x0000000904047c20 */ /* 0x004fe20008400000 */
[----:B----4-:R-:W-:Y:S02]  /*0d40*/  I2FP.F32.U32 R2, UR4 ;  /* 0x0000000400027c45 */ /* 0x010fe40008201000 */
[----:B------:R-:W-:-:S05]  /*0d50*/  CS2R.32 R3, SR_CgaSize ;  /* 0x0000000000037805 */ /* 0x000fca0000008a00 */
[----:B------:R-:W-:-:S06]  /*0d60*/  IMAD R3, R3, -0xa0, RZ ;  /* 0xffffff6003037824 */ /* 0x000fcc00078e02ff */
[----:B------:R-:W2:Y:S01]  /*0d70*/  LDC R3, c[0x0][R3+0x2a4] ;  /* 0x0000a90003037b82 */ /* 0x000ea20000000800 */
[----:B------:R-:W4:Y:S01]  /*0d80*/  F2I.U32.TRUNC.NTZ R84, R4 ;  /* 0x0000000400547305 */ /* 0x000f22000020f000 */
[----:B------:R-:W-:Y:S01]  /*0d90*/  MOV R16, UR4 ;  /* 0x0000000400107c02 */ /* 0x000fe20008000f00 */
[----:B---3--:R-:W-:-:S05]  /*0da0*/  FMUL R2, R2, UR7 ;  /* 0x0000000702027c20 */ /* 0x008fca0008400000 */
[----:B------:R-:W-:Y:S01]  /*0db0*/  BAR.SYNC.DEFER_BLOCKING 0x0 ;  /* 0x0000000000007b1d */ /* 0x000fe20000010000 */
[----:B------:R-:W-:-:S05]  /*0dc0*/  ISETP.GE.AND P0, PT, R9, 0x1, PT ;  /* 0x000000010900780c */ /* 0x000fca0003f06270 */
[----:B------:R-:W3:Y:S02]  /*0dd0*/  F2I.U32.TRUNC.NTZ R78, R2 ;  /* 0x00000002004e7305 */ /* 0x000ee4000020f000 */
[----:B------:R-:W2:Y:S01]  /*0de0*/  S2UR UR57, SR_CTAID.Z ;  /* 0x00000000003979c3 */ /* 0x000ea20000002700 */
[----:B----4-:R-:W-:-:S05]  /*0df0*/  IADD3 R84, PT, PT, -R84, RZ, RZ ;  /* 0x000000ff54547210 */ /* 0x010fca0007ffe1ff */
[----:B-1----:R-:W-:Y:S01]  /*0e00*/  IMAD R84, R5, R84, UR5 ;  /* 0x0000000505547e24 */ /* 0x002fe2000f8e0254 */
[----:B---3--:R-:W-:-:S05]  /*0e10*/  IADD3 R78, PT, PT, -R78, RZ, RZ ;  /* 0x000000ff4e4e7210 */ /* 0x008fca0007ffe1ff */
[----:B--2---:R-:W-:Y:S01]  /*0e20*/  IMAD R78, R3, R78, UR4 ;  /* 0x00000004034e7e24 */ /* 0x004fe2000f8e024e */
[----:B------:R-:W-:Y:S06]  /*0e30*/  @!P0 BRA `(.L_x_14) ;  /* 0x0000000000b88947 */ /* 0x000fec0003800000 */
[----:B------:R-:W1:Y:S01]  /*0e40*/  LDC.64 R4, c[0x0][0xb18] ;  /* 0x0002c600ff047b82 */ /* 0x000e620000000a00 */
[----:B------:R-:W-:-:S07]  /*0e50*/  ISETP.NE.AND P0, PT, R9, 0x1, PT ;  /* 0x000000010900780c */ /* 0x000fce0003f05270 */
[----:B------:R-:W2:Y:S08]  /*0e60*/  LDC R10, c[0x0][0xb0c] ;  /* 0x0002c300ff0a7b82 */ /* 0x000eb00000000800 */
[----:B------:R-:W3:Y:S08]  /*0e70*/  LDC R11, c[0x0][0x370] ;  /* 0x0000dc00ff0b7b82 */ /* 0x000ef00000000800 */
[----:B------:R-:W4:Y:S01]  /*0e80*/  LDC R12, c[0x0][0x374] ;  /* 0x0000dd00ff0c7b82 */ /* 0x000f220000000800 */
[----:B-1----:R-:W-:-:S07]  /*0e90*/  ISETP.NE.AND P1, PT, R4, 0x1, PT ;  /* 0x000000010400780c */ /* 0x002fce0003f25270 */
[----:B------:R-:W3:Y:S01]  /*0ea0*/  LDC.64 R6, c[0x0][0xb10] ;  /* 0x0002c400ff067b82 */ /* 0x000ee20000000a00 */
[----:B--2---:R-:W-:-:S07]  /*0eb0*/  ISETP.NE.AND P2, PT, R10, 0x1, PT ;  /* 0x000000010a00780c */ /* 0x004fce0003f45270 */
[----:B------:R-:W1:Y:S08]  /*0ec0*/  LDC R8, c[0x0][0xb20] ;  /* 0x0002c800ff087b82 */ /* 0x000e700000000800 */
[----:B------:R-:W2:Y:S01]  /*0ed0*/  LDC.64 R2, c[0x0][0xb28] ;  /* 0x0002ca00ff027b82 */ /* 0x000ea20000000a00 */
[----:B----4-:R-:W-:-:S04]  /*0ee0*/  IMAD.HI.U32 R13, R12, R5, RZ ;  /* 0x000000050c0d7227 */ /* 0x010fc800078e00ff */
[----:B------:R-:W-:-:S04]  /*0ef0*/  IMAD.HI.U32 R5, R16, R5, RZ ;  /* 0x0000000510057227 */ /* 0x000fc800078e00ff */
[----:B---3--:R-:W-:-:S04]  /*0f00*/  IMAD.HI.U32 R14, R11, R6, RZ ;  /* 0x000000060b0e7227 */ /* 0x008fc800078e00ff */
[C---:B------:R-:W-:Y:S01]  /*0f10*/  IMAD.HI.U32 R18, R19.reuse, R6, RZ ;  /* 0x0000000613127227 */ /* 0x040fe200078e00ff */
[-C--:B------:R-:W-:Y:S02]  /*0f20*/  @P2 SHF.R.U32.HI R11, RZ, R7.reuse, R14 ;  /* 0x00000007ff0b2219 */ /* 0x080fe4000001160e */
[-C--:B-1----:R-:W-:Y:S02]  /*0f30*/  @P1 SHF.R.U32.HI R12, RZ, R8.reuse, R13 ;  /* 0x00000008ff0c1219 */ /* 0x082fe4000001160d */
[----:B------:R-:W-:Y:S02]  /*0f40*/  SHF.R.U32.HI R5, RZ, R8, R5 ;  /* 0x00000008ff057219 */ /* 0x000fe40000011605 */
[----:B------:R-:W-:Y:S02]  /*0f50*/  SHF.R.U32.HI R18, RZ, R7, R18 ;  /* 0x00000007ff127219 */ /* 0x000fe40000011612 */
[----:B------:R-:W-:Y:S01]  /*0f60*/  SEL R5, R16, R5, !P1 ;  /* 0x0000000510057207 */ /* 0x000fe20004800000 */
[----:B--2---:R-:W-:Y:S01]  /*0f70*/  IMAD.HI.U32 R14, R12, R2, RZ ;  /* 0x000000020c0e7227 */ /* 0x004fe200078e00ff */
[----:B------:R-:W-:-:S02]  /*0f80*/  SEL R7, R19, R18, !P2 ;  /* 0x0000001213077207 */ /* 0x000fc40005000000 */
[----:B------:R-:W-:Y:S01]  /*0f90*/  IADD3 R13, PT, PT, -R5, RZ, RZ ;  /* 0x000000ff050d7210 */ /* 0x000fe20007ffe1ff */
[----:B------:R-:W-:Y:S01]  /*0fa0*/  IMAD.HI.U32 R6, R11, R2, RZ ;  /* 0x000000020b067227 */ /* 0x000fe200078e00ff */
[----:B------:R-:W-:-:S03]  /*0fb0*/  @P0 SHF.R.U32.HI R12, RZ, R3, R14 ;  /* 0x00000003ff0c0219 */ /* 0x000fc6000001160e */
[----:B------:R-:W-:Y:S01]  /*0fc0*/  IMAD R13, R4, R13, R16 ;  /* 0x0000000d040d7224 */ /* 0x000fe200078e0210 */
[----:B------:R-:W-:Y:S01]  /*0fd0*/  @P0 SHF.R.U32.HI R11, RZ, R3, R6 ;  /* 0x00000003ff0b0219 */ /* 0x000fe20000011606 */
[----:B------:R-:W-:-:S04]  /*0fe0*/  IMAD R12, R12, R9, RZ ;  /* 0x000000090c0c7224 */ /* 0x000fc800078e02ff */
[----:B------:R-:W-:Y:S01]  /*0ff0*/  IMAD R6, R11, R9, RZ ;  /* 0x000000090b067224 */ /* 0x000fe200078e02ff */
[----:B------:R-:W-:-:S04]  /*1000*/  ISETP.GE.AND P1, PT, R5, R12, PT ;  /* 0x0000000c0500720c */ /* 0x000fc80003f26270 */
[----:B------:R-:W-:Y:S01]  /*1010*/  ISETP.GE.OR P1, PT, R7, R6, P1 ;  /* 0x000000060700720c */ /* 0x000fe20000f26670 */
[----:B------:R-:W-:-:S05]  /*1020*/  IMAD.HI.U32 R6, R5, R2, RZ ;  /* 0x0000000205067227 */ /* 0x000fca00078e00ff */
[----:B------:R-:W-:-:S04]  /*1030*/  SHF.R.U32.HI R6, RZ, R3, R6 ;  /* 0x00000003ff067219 */ /* 0x000fc80000011606 */
[----:B------:R-:W-:-:S03]  /*1040*/  SEL R6, R5, R6, !P0 ;  /* 0x0000000605067207 */ /* 0x000fc60004000000 */
[----:B------:R-:W-:Y:S01]  /*1050*/  @!P1 IMAD.HI.U32 R8, R7, R2, RZ ;  /* 0x0000000207089227 */ /* 0x000fe200078e00ff */
[----:B------:R-:W-:-:S04]  /*1060*/  IADD3 R2, PT, PT, -R6, RZ, RZ ;  /* 0x000000ff06027210 */ /* 0x000fc80007ffe1ff */
[----:B------:R-:W-:Y:S01]  /*1070*/  @!P1 SHF.R.U32.HI R8, RZ, R3, R8 ;  /* 0x00000003ff089219 */ /* 0x000fe20000011608 */
[----:B------:R-:W-:-:S03]  /*1080*/  IMAD R2, R9, R2, R5 ;  /* 0x0000000209027224 */ /* 0x000fc600078e0205 */
[----:B------:R-:W-:-:S05]  /*1090*/  @!P1 SEL R3, R7, R8, !P0 ;  /* 0x0000000807039207 */ /* 0x000fca0004000000 */
[--C-:B------:R-:W-:Y:S02]  /*10a0*/  @!P1 IMAD.IADD R6, R6, 0x1, -R3.reuse ;  /* 0x0000000106069824 */ /* 0x100fe400078e0a03 */
[----:B------:R-:W-:Y:S01]  /*10b0*/  @!P1 IMAD R3, R2, R11, R3 ;  /* 0x0000000b02039224 */ /* 0x000fe200078e0203 */
[----:B------:R-:W-:Y:S01]  /*10c0*/  IADD3 R2, PT, PT, -R7, RZ, RZ ;  /* 0x000000ff07027210 */ /* 0x000fe20007ffe1ff */
[----:B------:R-:W-:Y:S02]  /*10d0*/  @!P1 IMAD R5, R6, R9, R7 ;  /* 0x0000000906059224 */ /* 0x000fe400078e0207 */
[----:B------:R-:W-:Y:S02]  /*10e0*/  @!P1 IMAD.MOV.U32 R7, RZ, RZ, R3 ;  /* 0x000000ffff079224 */ /* 0x000fe400078e0003 */
[----:B------:R-:W-:Y:S02]  /*10f0*/  IMAD R2, R10, R2, R19 ;  /* 0x000000020a027224 */ /* 0x000fe400078e0213 */
[----:B------:R-:W-:-:S02]  /*1100*/  IMAD R16, R5, R4, R13 ;  /* 0x0000000405107224 */ /* 0x000fc400078e020d */
[----:B------:R-:W-:Y:S02]  /*1110*/  IMAD R19, R7, R10, R2 ;  /* 0x0000000a07137224 */ /* 0x000fe400078e0202 */
.L_x_14:
[----:B------:R-:W1:Y:S01]  /*1120*/  LDCU UR4, c[0x0][0xb30] ;  /* 0x00016600ff0477ac */ /* 0x000e620008000800 */
[----:B------:R-:W2:Y:S08]  /*1130*/  S2UR UR45, SR_CgaCtaId ;  /* 0x00000000002d79c3 */ /* 0x000eb00000008800 */
[----:B------:R-:W3:Y:S01]  /*1140*/  LDC R26, c[0x0][0xb24] ;  /* 0x0002c900ff1a7b82 */ /* 0x000ee20000000800 */
[----:B-1----:R-:W-:-:S09]  /*1150*/  UISETP.NE.AND UP1, UPT, UR4, 0x1, UPT ;  /* 0x000000010400788c */ /* 0x002fd2000bf25270 */
[----:B--2---:R-:W-:Y:S05]  /*1160*/  BRA.U UP1, `(.L_x_15) ;  /* 0x0000000101407547 */ /* 0x004fea000b800000 */
[----:B------:R-:W1:Y:S08]  /*1170*/  LDC.64 R4, c[0x0][0xb10] ;  /* 0x0002c400ff047b82 */ /* 0x000e700000000a00 */
[----:B------:R-:W2:Y:S08]  /*1180*/  LDC.64 R2, c[0x0][0xb18] ;  /* 0x0002c600ff027b82 */ /* 0x000eb00000000a00 */
[----:B------:R-:W4:Y:S08]  /*1190*/  LDC R6, c[0x0][0xb20] ;  /* 0x0002c800ff067b82 */ /* 0x000f300000000800 */
[----:B------:R-:W3:Y:S01]  /*11a0*/  LDC R8, c[0x0][0xb0c] ;  /* 0x0002c300ff087b82 */ /* 0x000ee20000000800 */
[----:B-1----:R-:W-:-:S05]  /*11b0*/  IMAD.HI.U32 R4, R19, R4, RZ ;  /* 0x0000000413047227 */ /* 0x002fca00078e00ff */
[----:B------:R-:W-:Y:S01]  /*11c0*/  SHF.R.U32.HI R4, RZ, R5, R4 ;  /* 0x00000005ff047219 */ /* 0x000fe20000011604 */
[----:B--2---:R-:W-:Y:S01]  /*11d0*/  IMAD.HI.U32 R3, R16, R3, RZ ;  /* 0x0000000310037227 */ /* 0x004fe200078e00ff */
[----:B------:R-:W-:-:S04]  /*11e0*/  ISETP.NE.AND P0, PT, R2, 0x1, PT ;  /* 0x000000010200780c */ /* 0x000fc80003f05270 */
[----:B----4-:R-:W-:-:S04]  /*11f0*/  SHF.R.U32.HI R3, RZ, R6, R3 ;  /* 0x00000006ff037219 */ /* 0x010fc80000011603 */
[----:B------:R-:W-:Y:S02]  /*1200*/  SEL R3, R16, R3, !P0 ;  /* 0x0000000310037207 */ /* 0x000fe40004000000 */
[----:B---3--:R-:W-:-:S04]  /*1210*/  ISETP.NE.AND P1, PT, R8, 0x1, PT ;  /* 0x000000010800780c */ /* 0x008fc80003f25270 */
[----:B------:R-:W-:-:S05]  /*1220*/  SEL R4, R19, R4, !P1 ;  /* 0x0000000413047207 */ /* 0x000fca0004800000 */
[----:B------:R-:W-:Y:S02]  /*1230*/  IMAD.IADD R5, R3, 0x1, -R4 ;  /* 0x0000000103057824 */ /* 0x000fe400078e0a04 */
[----:B------:R-:W-:Y:S02]  /*1240*/  IMAD.IADD R3, R4, 0x1, -R3 ;  /* 0x0000000104037824 */ /* 0x000fe400078e0a03 */
[----:B------:R-:W-:Y:S02]  /*1250*/  IMAD R19, R5, R8, R19 ;  /* 0x0000000805137224 */ /* 0x000fe400078e0213 */
[----:B------:R-:W-:-:S07]  /*1260*/  IMAD R16, R3, R2, R16 ;  /* 0x0000000203107224 */ /* 0x000fce00078e0210 */
.L_x_15:
[----:B------:R-:W-:Y:S01]  /*1270*/  BAR.SYNC.DEFER_BLOCKING 0x0 ;  /* 0x0000000000007b1d */ /* 0x000fe20000010000 */
[----:B------:R-:W-:Y:S01]  /*1280*/  UISETP.NE.AND UP1, UPT, UR8, 0x2, UPT ;  /* 0x000000020800788c */ /* 0x000fe2000bf25270 */
[----:B------:R-:W-:Y:S02]  /*1290*/  ISETP.NE.OR P5, PT, R0, 0x2, !P5 ;  /* 0x000000020000780c */ /* 0x000fe40006fa5670 */
[----:B------:R-:W-:-:S06]  /*12a0*/  LOP3.LUT R2, R92, 0x1f, RZ, 0xc0, !PT ;  /* 0x0000001f5c027812 */ /* 0x000fcc00078ec0ff */
[----:B------:R-:W-:Y:S05]  /*12b0*/  BRA.U UP1, `(.L_x_16) ;  /* 0x00000019014c7547 */ /* 0x000fea000b800000 */
[----:B------:R-:W1:Y:S01]  /*12c0*/  LDCU UR6, c[0x0][0x388] ;  /* 0x00007100ff0677ac */ /* 0x000e620008000800 */
[----:B------:R-:W2:Y:S01]  /*12d0*/  LDC R11, c[0x0][0x370] ;  /* 0x0000dc00ff0b7b82 */ /* 0x000ea20000000800 */
[----:B------:R-:W-:Y:S01]  /*12e0*/  PLOP3.LUT P0, PT, PT, PT, UP2, 0x80, 0x8 ;  /* 0x000000000008781c */ /* 0x000fe20003f0f028 */
[----:B------:R-:W-:Y:S01]  /*12f0*/  IMAD.MOV.U32 R10, RZ, RZ, RZ ;  /* 0x000000ffff0a7224 */ /* 0x000fe200078e00ff */
[----:B------:R-:W4:Y:S01]  /*1300*/  LDCU UR4, c[0x0][0x38c] ;  /* 0x00007180ff0477ac */ /* 0x000f220008000800 */
[----:B------:R-:W-:Y:S02]  /*1310*/  ISETP.EQ.OR P4, PT, R2, RZ, P5 ;  /* 0x000000ff0200720c */ /* 0x000fe40002f82670 */
[----:B------:R-:W-:Y:S01]  /*1320*/  PLOP3.LUT P0, PT, P0, PT, PT, 0x8, 0x80 ;  /* 0x000000000080781c */ /* 0x000fe2000070e170 */
[----:B------:R-:W3:Y:S01]  /*1330*/  LDCU UR35, c[0x0][0x390] ;  /* 0x00007200ff2377ac */ /* 0x000ee20008000800 */
[----:B------:R-:W2:Y:S01]  /*1340*/  LDC R0, c[0x0][0x374] ;  /* 0x0000dd00ff007b82 */ /* 0x000ea20000000800 */
[----:B------:R-:W2:Y:S01]  /*1350*/  LDCU.64 UR36, c[0x0][0x348] ;  /* 0x00006900ff2477ac */ /* 0x000ea20008000a00 */
[----:B------:R-:W-:Y:S01]  /*1360*/  UMOV UR33, 0x1 ;  /* 0x0000000100217882 */ /* 0x000fe20000000000 */
[----:B------:R-:W-:Y:S01]  /*1370*/  UMOV UR32, URZ ;  /* 0x000000ff00207c82 */ /* 0x000fe20008000000 */
[----:B-1----:R-:W-:Y:S01]  /*1380*/  UIADD3 UR6, UPT, UPT, UR6, 0x1f, URZ ;  /* 0x0000001f06067890 */ /* 0x002fe2000fffe0ff */
[----:B------:R-:W-:Y:S01]  /*1390*/  UMOV UR20, URZ ;  /* 0x000000ff00147c82 */ /* 0x000fe20008000000 */
[----:B------:R-:W-:-:S02]  /*13a0*/  UMOV UR31, URZ ;  /* 0x000000ff001f7c82 */ /* 0x000fc40008000000 */
[----:B------:R-:W-:-:S04]  /*13b0*/  USHF.R.S32.HI UR5, URZ, 0x1f, UR6 ;  /* 0x0000001fff057899 */ /* 0x000fc80008011406 */
[----:B------:R-:W-:-:S04]  /*13c0*/  ULEA.HI UR5, UR5, UR6, URZ, 0x5 ;  /* 0x0000000605057291 */ /* 0x000fc8000f8f28ff */
[----:B------:R-:W-:-:S04]  /*13d0*/  USHF.R.S32.HI UR5, URZ, 0x5, UR5 ;  /* 0x00000005ff057899 */ /* 0x000fc80008011405 */
[----:B----4-:R-:W-:-:S04]  /*13e0*/  UIMAD UR4, UR5, UR4, URZ ;  /* 0x00000004050472a4 */ /* 0x010fc8000f8e02ff */
[----:B---3--:R-:W-:-:S04]  /*13f0*/  UIMAD UR35, UR4, UR35, URZ ;  /* 0x00000023042372a4 */ /* 0x008fc8000f8e02ff */
[----:B------:R-:W-:Y:S02]  /*1400*/  UISETP.NE.AND UP1, UPT, UR35, URZ, UPT ;  /* 0x000000ff2300728c */ /* 0x000fe4000bf25270 */
[----:B------:R-:W-:-:S04]  /*1410*/  UISETP.LT.U32.AND UP0, UPT, UR35, 0x8, UPT ;  /* 0x000000082300788c */ /* 0x000fc8000bf01070 */
[----:B------:R-:W-:-:S04]  /*1420*/  USEL UR34, UR35, 0x8, UP0 ;  /* 0x0000000823227887 */ /* 0x000fc80008000000 */
[----:B------:R-:W-:Y:S02]  /*1430*/  UIADD3 UR23, UPT, UPT, UR34, -0x1, URZ ;  /* 0xffffffff22177890 */ /* 0x000fe4000fffe0ff */
[----:B------:R-:W-:Y:S02]  /*1440*/  @!UP1 UIADD3 UR23, UPT, UPT, UR34, URZ, URZ ;  /* 0x000000ff22179290 */ /* 0x000fe4000fffe0ff */
[----:B------:R-:W-:Y:S02]  /*1450*/  UIADD3 UR34, UPT, UPT, UR35, -UR34, URZ ;  /* 0x8000002223227290 */ /* 0x000fe4000fffe0ff */
[----:B--2---:R-:W-:-:S12]  /*1460*/  UIADD3 UR23, UPT, UPT, UR23, 0x1, URZ ;  /* 0x0000000117177890 */ /* 0x004fd8000fffe0ff */
.L_x_32:
[----:B------:R-:W1:Y:S01]  /*1470*/  S2UR UR22, SR_CgaCtaId ;  /* 0x00000000001679c3 */ /* 0x000e620000008800 */
[----:B------:R-:W-:Y:S01]  /*1480*/  UMOV UR4, 0x400 ;  /* 0x0000040000047882 */ /* 0x000fe20000000000 */
[----:B------:R-:W-:Y:S01]  /*1490*/  IMAD.U32 R2, RZ, RZ, UR33 ;  /* 0x00000021ff027e24 */ /* 0x000fe2000f8e00ff */
[----:B------:R-:W-:Y:S01]  /*14a0*/  UISETP.NE.AND UP0, UPT, UR35, URZ, UPT ;  /* 0x000000ff2300728c */ /* 0x000fe2000bf05270 */
[----:B------:R-:W-:Y:S01]  /*14b0*/  R2UR UR27, R16 ;  /* 0x00000000101b72ca */ /* 0x000fe200000e0000 */
[----:B------:R-:W-:Y:S01]  /*14c0*/  IMAD.SHL.U32 R19, R19, 0x40, RZ ;  /* 0x0000004013137824 */ /* 0x000fe200078e00ff */
[----:B------:R-:W-:Y:S01]  /*14d0*/  UMOV UR30, URZ ;  /* 0x000000ff001e7c82 */ /* 0x000fe20008000000 */
[----:B------:R-:W-:Y:S01]  /*14e0*/  SHF.L.U32 R2, R2, 0x1f, RZ ;  /* 0x0000001f02027819 */ /* 0x000fe200000006ff */
[----:B------:R-:W-:Y:S01]  /*14f0*/  UMOV UR29, URZ ;  /* 0x000000ff001d7c82 */ /* 0x000fe20008000000 */
[----:B------:R-:W-:-:S08]  /*1500*/  UMOV UR28, URZ ;  /* 0x000000ff001c7c82 */ /* 0x000fd00008000000 */
[----:B------:R-:W-:Y:S02]  /*1510*/  USHF.L.U32 UR27, UR27, 0x7, URZ ;  /* 0x000000071b1b7899 */ /* 0x000fe400080006ff */
[----:B-1----:R-:W-:-:S04]  /*1520*/  ULEA UR22, UR22, UR4, 0x18 ;  /* 0x0000000416167291 */ /* 0x002fc8000f8ec0ff */
[----:B------:R-:W-:-:S09]  /*1530*/  ULEA UR4, UR32, UR22, 0x3 ;  /* 0x0000001620047291 */ /* 0x000fd2000f8e18ff */
[----:B--2---:R1:W2:Y:S01]  /*1540*/  SYNCS.PHASECHK.TRANS64.TRYWAIT P2, [UR4+0x40], R2 ;  /* 0x00004002ff0075a7 */ /* 0x0042a20008041104 */
[----:B---3--:R-:W-:Y:S05]  /*1550*/  BRA.U !UP0, `(.L_x_17) ;  /* 0x00000005086c7547 */ /* 0x008fea000b800000 */
[----:B------:R-:W3:Y:S01]  /*1560*/  LDC.64 R8, c[0x0][0x480] ;  /* 0x00012000ff087b82 */ /* 0x000ee20000000a00 */
[----:B------:R-:W4:Y:S01]  /*1570*/  LDCU UR16, c[0x0][0x390] ;  /* 0x00007200ff1077ac */ /* 0x000f220008000800 */
[----:B------:R-:W2:Y:S06]  /*1580*/  LDCU UR17, c[0x0][0x38c] ;  /* 0x00007180ff1177ac */ /* 0x000eac0008000800 */
[----:B------:R-:W4:Y:S01]  /*1590*/  LDC.64 R6, c[0x0][0x488] ;  /* 0x00012200ff067b82 */ /* 0x000f220000000a00 */
[----:B------:R-:W2:Y:S01]  /*15a0*/  LDCU.64 UR14, c[0x0][0x4b8] ;  /* 0x00009700ff0e77ac */ /* 0x000ea20008000a00 */
[----:B------:R-:W-:Y:S01]  /*15b0*/  UIADD3 UR31, UPT, UPT, UR23, UR20, URZ ;  /* 0x00000014171f7290 */ /* 0x000fe2000fffe0ff */
[----:B------:R-:W-:-:S05]  /*15c0*/  UMOV UR30, URZ ;  /* 0x000000ff001e7c82 */ /* 0x000fca0008000000 */
[----:B-1----:R-:W1:Y:S01]  /*15d0*/  LDC.64 R2, c[0x0][0x490] ;  /* 0x00012400ff027b82 */ /* 0x002e620000000a00 */
[----:B------:R-:W-:Y:S01]  /*15e0*/  UMOV UR18, UR32 ;  /* 0x0000002000127c82 */ /* 0x000fe20008000000 */
[----:B------:R-:W-:Y:S01]  /*15f0*/  UMOV UR28, URZ ;  /* 0x000000ff001c7c82 */ /* 0x000fe20008000000 */
[----:B------:R-:W-:Y:S01]  /*1600*/  UMOV UR29, URZ ;  /* 0x000000ff001d7c82 */ /* 0x000fe20008000000 */
[----:B---3--:R-:W-:Y:S01]  /*1610*/  IMAD.HI.U32 R9, R19, R9, RZ ;  /* 0x0000000913097227 */ /* 0x008fe200078e00ff */
[----:B------:R-:W-:-:S03]  /*1620*/  ISETP.NE.AND P1, PT, R8, 0x1, PT ;  /* 0x000000010800780c */ /* 0x000fc60003f25270 */
[----:B------:R-:W3:Y:S01]  /*1630*/  LDC.64 R4, c[0x0][0x4b0] ;  /* 0x00012c00ff047b82 */ /* 0x000ee20000000a00 */
[----:B----4-:R-:W-:-:S04]  /*1640*/  SHF.R.U32.HI R6, RZ, R6, R9 ;  /* 0x00000006ff067219 */ /* 0x010fc80000011609 */
[----:B------:R-:W-:Y:S02]  /*1650*/  SEL R6, R19, R6, !P1 ;  /* 0x0000000613067207 */ /* 0x000fe40004800000 */
[----:B------:R-:W-:Y:S02]  /*1660*/  ISETP.NE.AND P1, PT, R7, 0x1, PT ;  /* 0x000000010700780c */ /* 0x000fe40003f25270 */
[C---:B------:R-:W-:Y:S01]  /*1670*/  R2UR UR4, R6.reuse ;  /* 0x00000000060472ca */ /* 0x040fe200000e0000 */
[----:B-1----:R-:W-:-:S04]  /*1680*/  IMAD.HI.U32 R2, R6, R2, RZ ;  /* 0x0000000206027227 */ /* 0x002fc800078e00ff */
[----:B------:R-:W-:Y:S01]  /*1690*/  IMAD.MOV R12, RZ, RZ, -R6 ;  /* 0x000000ffff0c7224 */ /* 0x000fe200078e0a06 */
[----:B------:R-:W-:-:S03]  /*16a0*/  SHF.R.U32.HI R2, RZ, R3, R2 ;  /* 0x00000003ff027219 */ /* 0x000fc60000011602 */
[----:B------:R-:W-:Y:S01]  /*16b0*/  IMAD R12, R8, R12, R19 ;  /* 0x0000000c080c7224 */ /* 0x000fe200078e0213 */
[----:B------:R-:W-:Y:S01]  /*16c0*/  R2UR UR13, R2 ;  /* 0x00000000020d72ca */ /* 0x000fe200000e0000 */
[----:B------:R-:W-:Y:S01]  /*16d0*/  VOTEU.ANY UP0, P1 ;  /* 0x0000000000ff7886 */ /* 0x000fe20000800100 */
[----:B------:R-:W1:Y:S01]  /*16e0*/  LDC.64 R2, c[0x0][0x4d0] ;  /* 0x00013400ff027b82 */ /* 0x000e620000000a00 */
[----:B---3--:R-:W-:Y:S02]  /*16f0*/  R2UR UR8, R4 ;  /* 0x00000000040872ca */ /* 0x008fe400000e0000 */
[----:B------:R-:W-:Y:S02]  /*1700*/  R2UR UR9, R12 ;  /* 0x000000000c0972ca */ /* 0x000fe400000e0000 */
[----:B------:R-:W-:-:S06]  /*1710*/  R2UR UR6, R5 ;  /* 0x00000000050672ca */ /* 0x000fcc00000e0000 */
[----:B------:R-:W-:Y:S01]  /*1720*/  USEL UR13, UR4, UR13, !UP0 ;  /* 0x0000000d040d7287 */ /* 0x000fe2000c000000 */
[----:B------:R-:W3:Y:S05]  /*1730*/  LDCU.64 UR4, c[0x0][0x4d8] ;  /* 0x00009b00ff0477ac */ /* 0x000eea0008000a00 */
[----:B------:R-:W-:-:S04]  /*1740*/  IMAD R9, RZ, RZ, -UR13 ;  /* 0x8000000dff097e24 */ /* 0x000fc8000f8e02ff */
[----:B------:R-:W-:Y:S01]  /*1750*/  IMAD R9, R7, R9, R6 ;  /* 0x0000000907097224 */ /* 0x000fe200078e0206 */
[----:B-1----:R-:W-:-:S04]  /*1760*/  R2UR UR11, R2 ;  /* 0x00000000020b72ca */ /* 0x002fc800000e0000 */
[----:B------:R-:W-:Y:S02]  /*1770*/  R2UR UR7, R9 ;  /* 0x00000000090772ca */ /* 0x000fe400000e0000 */
[----:B------:R-:W-:-:S07]  /*1780*/  R2UR UR12, R3 ;  /* 0x00000000030c72ca */ /* 0x000fce00000e0000 */
[----:B------:R-:W-:-:S06]  /*1790*/  UIMAD UR11, UR9, UR8, UR11 ;  /* 0x00000008090b72a4 */ /* 0x000fcc000f8e020b */
[----:B--23--:R-:W-:-:S12]  /*17a0*/  UIMAD UR12, UR7, UR6, UR12 ;  /* 0x00000006070c72a4 */ /* 0x00cfd8000f8e020c */
.L_x_22:
[----:B------:R-:W-:Y:S01]  /*17b0*/  @!P5 MOV R3, 0x6000 ;  /* 0x000060000003d802 */ /* 0x000fe20000000f00 */
[----:B------:R-:W-:Y:S01]  /*17c0*/  ULEA UR9, UR18, UR22, 0x3 ;  /* 0x0000001612097291 */ /* 0x000fe2000f8e18ff */
[----:B----4-:R-:W-:Y:S11]  /*17d0*/  @P2 BRA `(.L_x_18) ;  /* 0x0000000000102947 */ /* 0x010ff60003800000 */
[----:B------:R-:W-:Y:S04]  /*17e0*/  MOV R2, UR33 ;  /* 0x0000002100027c02 */ /* 0x000fe80008000f00 */
[----:B------:R-:W-:Y:S04]  /*17f0*/  SHF.L.U32 R5, R2, 0x1f, RZ ;  /* 0x0000001f02057819 */ /* 0x000fe800000006ff */
[----:B------:R-:W1:Y:S02]  /*1800*/  SYNCS.PHASECHK.TRANS64.TRYWAIT P1, [UR9+0x40], R5 ;  /* 0x00004005ff0075a7 */ /* 0x000e640008021109 */
[----:B-1----:R-:W-:Y:S05]  /*1810*/  @!P1 BRA `(.L_x_19) ;  /* 0x0000006c00dc9947 */ /* 0x002fea0003800000 */
.L_x_18:
[----:B------:R2:W-:Y:S01]  /*1820*/  @!P5 SYNCS.ARRIVE.TRANS64 RZ, [UR9], R3 ;  /* 0x00000003ffffd9a7 */ /* 0x0005e20008000009 */
[----:B------:R-:W-:Y:S04]  /*1830*/  BSSY.RECONVERGENT B0, `(.L_x_20) ;  /* 0x0000003000007945 */ /* 0x000fe80003800200 */
[----:B------:R-:W-:Y:S05]  /*1840*/  @P4 BRA `(.L_x_21) ;  /* 0x0000000000044947 */ /* 0x000fea0003800000 */
[----:B------:R-:W-:Y:S05]  /*1850*/  BPT.TRAP 0x1 ;  /* 0x000000040000795c */ /* 0x000fea0000300000 */
.L_x_21:
[----:B------:R-:W-:Y:S05]  /*1860*/  BSYNC.RECONVERGENT B0 ;  /* 0x0000000000007941 */ /* 0x000fea0003800200 */
.L_x_20:
[----:B------:R-:W-:Y:S02]  /*1870*/  UIADD3 UR32, UPT, UPT, UR18, 0x1, URZ ;  /* 0x0000000112207890 */ /* 0x000fe4000fffe0ff */
[----:B------:R-:W-:Y:S02]  /*1880*/  UIMAD UR7, UR28, UR14, UR4 ;  /* 0x0000000e1c0772a4 */ /* 0x000fe4000f8e0204 */
[----:B------:R-:W-:Y:S02]  /*1890*/  UISETP.NE.AND UP0, UPT, UR32, 0x8, UPT ;  /* 0x000000082000788c */ /* 0x000fe4000bf05270 */
[----:B------:R-:W-:Y:S02]  /*18a0*/  UIMAD UR6, UR29, UR15, UR5 ;  /* 0x0000000f1d0672a4 */ /* 0x000fe4000f8e0205 */
[----:B------:R-:W-:Y:S02]  /*18b0*/  USEL UR8, URZ, 0x1, UP0 ;  /* 0x00000001ff087887 */ /* 0x000fe40008000000 */
[----:B------:R-:W-:Y:S02]  /*18c0*/  USEL UR32, UR32, URZ, UP0 ;  /* 0x000000ff20207287 */ /* 0x000fe40008000000 */
[----:B------:R-:W-:Y:S02]  /*18d0*/  ULOP3.LUT UR33, UR33, UR8, URZ, 0x3c, !UPT ;  /* 0x0000000821217292 */ /* 0x000fe4000f8e3cff */
[----:B------:R-:W-:Y:S02]  /*18e0*/  ULEA UR8, UR32, UR22, 0x3 ;  /* 0x0000001620087291 */ /* 0x000fe4000f8e18ff */
[----:B------:R-:W-:Y:S02]  /*18f0*/  ULEA UR21, UR18, UR22, 0xe ;  /* 0x0000001612157291 */ /* 0x000fe4000f8e70ff */
[----:B------:R-:W-:Y:S01]  /*1900*/  UIADD3 UR44, UP1, UPT, UR36, 0x80, URZ ;  /* 0x00000080242c7890 */ /* 0x000fe2000ff3e0ff */
[----:B-1----:R-:W-:Y:S01]  /*1910*/  MOV R2, UR33 ;  /* 0x0000002100027c02 */ /* 0x002fe20008000f00 */
[----:B------:R-:W-:Y:S02]  /*1920*/  UPRMT UR42, UR7, 0x40, UR6 ;  /* 0x00000040072a7896 */ /* 0x000fe40008000006 */
[----:B------:R-:W-:Y:S01]  /*1930*/  UIADD3 UR24, UPT, UPT, UR21, 0x18800, URZ ;  /* 0x0001880015187890 */ /* 0x000fe2000fffe0ff */
[----:B--2---:R-:W-:Y:S01]  /*1940*/  SHF.L.U32 R3, R2, 0x1f, RZ ;  /* 0x0000001f02037819 */ /* 0x004fe200000006ff */
[----:B------:R-:W-:Y:S02]  /*1950*/  USHF.L.U32 UR10, UR30, 0x5, URZ ;  /* 0x000000051e0a7899 */ /* 0x000fe400080006ff */
[----:B------:R-:W-:Y:S01]  /*1960*/  UIADD3.X UR45, UPT, UPT, URZ, UR37, URZ, UP1, !UPT ;  /* 0x00000025ff2d7290 */ /* 0x000fe20008ffe4ff */
[----:B------:R3:W4:Y:S01]  /*1970*/  SYNCS.PHASECHK.TRANS64.TRYWAIT P2, [UR8+0x40], R3 ;  /* 0x00004003ff0075a7 */ /* 0x0007220008041108 */
[----:B------:R-:W-:Y:S02]  /*1980*/  ULEA UR8, UR18, UR22, 0xd ;  /* 0x0000001612087291 */ /* 0x000fe4000f8e68ff */
[----:B------:R-:W-:Y:S02]  /*1990*/  UPRMT UR21, UR42, 0x5410, URZ ;  /* 0x000054102a157896 */ /* 0x000fe400080000ff */
[----:B------:R-:W-:Y:S02]  /*19a0*/  UIADD3 UR8, UPT, UPT, UR8, 0x8800, URZ ;  /* 0x0000880008087890 */ /* 0x000fe4000fffe0ff */
[----:B------:R-:W-:Y:S02]  /*19b0*/  UIADD3 UR40, UP0, UPT, UR36, 0x180, URZ ;  /* 0x0000018024287890 */ /* 0x000fe4000ff1e0ff */
[----:B------:R-:W-:Y:S02]  /*19c0*/  UIADD3 UR19, UPT, UPT, UR28, 0x1, URZ ;  /* 0x000000011c137890 */ /* 0x000fe4000fffe0ff */
[----:B------:R-:W-:Y:S02]  /*19d0*/  UIADD3.X UR41, UPT, UPT, URZ, UR37, URZ, UP0, !UPT ;  /* 0x00000025ff297290 */ /* 0x000fe400087fe4ff */
[----:B------:R-:W-:Y:S01]  /*19e0*/  UISETP.NE.AND UP2, UPT, UR19, UR17, UPT ;  /* 0x000000111300728c */ /* 0x000fe2000bf45270 */
[----:B------:R-:W-:Y:S01]  /*19f0*/  UTMALDG.4D.IM2COL [UR8], [UR44], UR21 ;  /* 0x000000082c0073b4 */ /* 0x000fe20008058015 */
[----:B------:R-:W-:Y:S02]  /*1a00*/  UIADD3 UR18, UPT, UPT, UR29, 0x1, URZ ;  /* 0x000000011d127890 */ /* 0x000fe4000fffe0ff */
[----:B------:R-:W-:Y:S02]  /*1a10*/  UIADD3 UR20, UPT, UPT, UR20, 0x1, URZ ;  /* 0x0000000114147890 */ /* 0x000fe4000fffe0ff */
[----:B------:R-:W-:Y:S01]  /*1a20*/  UIADD3 UR42, UPT, UPT, UR30, 0x1, URZ ;  /* 0x000000011e2a7890 */ /* 0x000fe2000fffe0ff */
[----:B------:R-:W-:Y:S01]  /*1a30*/  UMOV UR38, 0x0 ;  /* 0x0000000000267882 */ /* 0x000fe20000000000 */
[----:B------:R-:W-:Y:S01]  /*1a40*/  UMOV UR39, 0x10000000 ;  /* 0x1000000000277882 */ /* 0x000fe20000000000 */
[----:B------:R-:W-:Y:S02]  /*1a50*/  UMOV UR25, UR9 ;  /* 0x0000000900197c82 */ /* 0x000fe40008000000 */
[----:B------:R-:W-:Y:S01]  /*1a60*/  @UP2 UIADD3 UR18, UPT, UPT, UR29, URZ, URZ ;  /* 0x000000ff1d122290 */ /* 0x000fe2000fffe0ff */
[----:B------:R-:W-:Y:S03]  /*1a70*/  UMOV UR26, UR10 ;  /* 0x0000000a001a7c82 */ /* 0x000fe60008000000 */
[----:B------:R-:W-:Y:S01]  /*1a80*/  UISETP.NE.AND UP0, UPT, UR18, UR16, UPT ;  /* 0x000000101200728c */ /* 0x000fe2000bf05270 */
[----:B------:R1:W-:Y:S10]  /*1a90*/  UTMALDG.4D [UR24], [UR40], desc[UR38] ;  /* 0x00002618280075b4 */ /* 0x0003f40008019000 */
[----:B------:R-:W-:Y:S07]  /*1aa0*/  @UP0 UIADD3 UR42, UPT, UPT, UR30, URZ, URZ ;  /* 0x000000ff1e2a0290 */ /* 0x000fee000fffe0ff */
[----:B------:R-:W-:Y:S01]  /*1ab0*/  UMOV UR30, UR42 ;  /* 0x0000002a001e7c82 */ /* 0x000fe20008000000 */
[----:B-1----:R-:W-:Y:S02]  /*1ac0*/  USEL UR29, UR18, URZ, UP0 ;  /* 0x000000ff121d7287 */ /* 0x002fe40008000000 */
[----:B------:R-:W-:Y:S02]  /*1ad0*/  UISETP.NE.AND UP0, UPT, UR20, UR31, UPT ;  /* 0x0000001f1400728c */ /* 0x000fe4000bf05270 */
[----:B------:R-:W-:Y:S01]  /*1ae0*/  USEL UR28, UR19, URZ, UP2 ;  /* 0x000000ff131c7287 */ /* 0x000fe20009000000 */
[----:B------:R-:W-:Y:S06]  /*1af0*/  UMOV UR18, UR32 ;  /* 0x0000002000127c82 */ /* 0x000fec0008000000 */
[----:B---3--:R-:W-:Y:S05]  /*1b00*/  BRA.U UP0, `(.L_x_22) ;  /* 0xfffffffd00287547 */ /* 0x008fea000b83ffff */
.L_x_17:
[----:B------:R-:W-:Y:S01]  /*1b10*/  ULEA UR4, UR32, UR22, 0x3 ;  /* 0x0000001620047291 */ /* 0x000fe2000f8e18ff */
[----:B-1----:R-:W-:Y:S01]  /*1b20*/  MOV R2, UR33 ;  /* 0x0000002100027c02 */ /* 0x002fe20008000f00 */
[----:B------:R-:W-:Y:S01]  /*1b30*/  @!P0 SYNCS.ARRIVE.TRANS64.A1T0 RZ, [UR22+0xc8], RZ ;  /* 0x0000c8ffffff89a7 */ /* 0x000fe20008100016 */
[----:B------:R-:W-:Y:S02]  /*1b40*/  UISETP.GE.AND UP0, UPT, UR34, 0x1, UPT ;  /* 0x000000012200788c */ /* 0x000fe4000bf06270 */
[----:B------:R-:W-:-:S04]  /*1b50*/  SHF.L.U32 R2, R2, 0x1f, RZ ;  /* 0x0000001f02027819 */ /* 0x000fc800000006ff */
[----:B------:R1:W3:Y:S03]  /*1b60*/  SYNCS.PHASECHK.TRANS64.TRYWAIT P1, [UR4+0x40], R2 ;  /* 0x00004002ff0075a7 */ /* 0x0002e60008021104 */
[----:B------:R-:W-:Y:S05]  /*1b70*/  BRA.U !UP0, `(.L_x_23) ;  /* 0x0000000508747547 */ /* 0x000fea000b800000 */
[----:B------:R-:W4:Y:S01]  /*1b80*/  LDC.64 R8, c[0x0][0x480] ;  /* 0x00012000ff087b82 */ /* 0x000f220000000a00 */
[----:B------:R-:W2:Y:S01]  /*1b90*/  LDCU UR25, c[0x0][0x390] ;  /* 0x00007200ff1977ac */ /* 0x000ea20008000800 */
[----:B------:R-:W2:Y:S06]  /*1ba0*/  LDCU UR26, c[0x0][0x38c] ;  /* 0x00007180ff1a77ac */ /* 0x000eac0008000800 */
[----:B------:R-:W4:Y:S01]  /*1bb0*/  LDC.64 R6, c[0x0][0x488] ;  /* 0x00012200ff067b82 */ /* 0x000f220000000a00 */
[----:B------:R-:W2:Y:S01]  /*1bc0*/  LDCU.64 UR14, c[0x0][0x4b8] ;  /* 0x00009700ff0e77ac */ /* 0x000ea20008000a00 */
[----:B------:R-:W-:Y:S01]  /*1bd0*/  UIADD3 UR31, UPT, UPT, UR34, UR31, URZ ;  /* 0x0000001f221f7290 */ /* 0x000fe2000fffe0ff */
[----:B------:R-:W-:-:S05]  /*1be0*/  UMOV UR40, UR34 ;  /* 0x0000002200287c82 */ /* 0x000fca0008000000 */
[----:B-1----:R-:W1:Y:S01]  /*1bf0*/  LDC.64 R2, c[0x0][0x490] ;  /* 0x00012400ff027b82 */ /* 0x002e620000000a00 */
[----:B------:R-:W-:Y:S01]  /*1c00*/  UMOV UR38, UR32 ;  /* 0x0000002000267c82 */ /* 0x000fe20008000000 */
[----:B----4-:R-:W-:Y:S01]  /*1c10*/  IMAD.HI.U32 R9, R19, R9, RZ ;  /* 0x0000000913097227 */ /* 0x010fe200078e00ff */
[----:B------:R-:W-:-:S05]  /*1c20*/  ISETP.NE.AND P0, PT, R8, 0x1, PT ;  /* 0x000000010800780c */ /* 0x000fca0003f05270 */
[----:B------:R-:W4:Y:S01]  /*1c30*/  LDC.64 R4, c[0x0][0x4b0] ;  /* 0x00012c00ff047b82 */ /* 0x000f220000000a00 */
[----:B------:R-:W-:-:S04]  /*1c40*/  SHF.R.U32.HI R6, RZ, R6, R9 ;  /* 0x00000006ff067219 */ /* 0x000fc80000011609 */
        /* <DEDUP_REMOVED lines=10> */
[----:B----4-:R-:W-:Y:S02]  /*1cf0*/  R2UR UR8, R4 ;  /* 0x00000000040872ca */ /* 0x010fe400000e0000 */
[----:B------:R-:W-:Y:S02]  /*1d00*/  R2UR UR9, R9 ;  /* 0x00000000090972ca */ /* 0x000fe400000e0000 */
[----:B------:R-:W-:-:S06]  /*1d10*/  R2UR UR6, R5 ;  /* 0x00000000050672ca */ /* 0x000fcc00000e0000 */
[----:B------:R-:W-:Y:S01]  /*1d20*/  USEL UR13, UR4, UR13, !UP0 ;  /* 0x0000000d040d7287 */ /* 0x000fe2000c000000 */
[----:B------:R-:W4:Y:S05]  /*1d30*/  LDCU.64 UR4, c[0x0][0x4d8] ;  /* 0x00009b00ff0477ac */ /* 0x000f2a0008000a00 */
[----:B------:R-:W-:-:S04]  /*1d40*/  IMAD R12, RZ, RZ, -UR13 ;  /* 0x8000000dff0c7e24 */ /* 0x000fc8000f8e02ff */
[----:B------:R-:W-:Y:S01]  /*1d50*/  IMAD R12, R7, R12, R6 ;  /* 0x0000000c070c7224 */ /* 0x000fe200078e0206 */
[----:B-1----:R-:W-:-:S04]  /*1d60*/  R2UR UR11, R2 ;  /* 0x00000000020b72ca */ /* 0x002fc800000e0000 */
[----:B------:R-:W-:Y:S02]  /*1d70*/  R2UR UR7, R12 ;  /* 0x000000000c0772ca */ /* 0x000fe400000e0000 */
[----:B------:R-:W-:-:S07]  /*1d80*/  R2UR UR12, R3 ;  /* 0x00000000030c72ca */ /* 0x000fce00000e0000 */
[----:B------:R-:W-:-:S06]  /*1d90*/  UIMAD UR11, UR9, UR8, UR11 ;  /* 0x00000008090b72a4 */ /* 0x000fcc000f8e020b */
[----:B--2-4-:R-:W-:-:S12]  /*1da0*/  UIMAD UR12, UR7, UR6, UR12 ;  /* 0x00000006070c72a4 */ /* 0x014fd8000f8e020c */
.L_x_28:
[----:B------:R-:W-:Y:S01]  /*1db0*/  @!P5 MOV R3, 0x6000 ;  /* 0x000060000003d802 */ /* 0x000fe20000000f00 */
[----:B------:R-:W-:Y:S01]  /*1dc0*/  ULEA UR9, UR38, UR22, 0x3 ;  /* 0x0000001626097291 */ /* 0x000fe2000f8e18ff */
[----:B--23--:R-:W-:Y:S11]  /*1dd0*/  @P1 BRA `(.L_x_24) ;  /* 0x0000000000101947 */ /* 0x00cff60003800000 */
[----:B------:R-:W-:Y:S04]  /*1de0*/  MOV R2, UR33 ;  /* 0x0000002100027c02 */ /* 0x000fe80008000f00 */
[----:B------:R-:W-:Y:S04]  /*1df0*/  SHF.L.U32 R5, R2, 0x1f, RZ ;  /* 0x0000001f02057819 */ /* 0x000fe800000006ff */
[----:B------:R-:W1:Y:S02]  /*1e00*/  SYNCS.PHASECHK.TRANS64.TRYWAIT P0, [UR9+0x40], R5 ;  /* 0x00004005ff0075a7 */ /* 0x000e640008001109 */
[----:B-1----:R-:W-:Y:S05]  /*1e10*/  @!P0 BRA `(.L_x_25) ;  /* 0x0000006800748947 */ /* 0x002fea0003800000 */
.L_x_24:
[----:B------:R2:W-:Y:S01]  /*1e20*/  @!P5 SYNCS.ARRIVE.TRANS64 RZ, [UR9], R3 ;  /* 0x00000003ffffd9a7 */ /* 0x0005e20008000009 */
[----:B------:R-:W-:Y:S04]  /*1e30*/  BSSY.RECONVERGENT B0, `(.L_x_26) ;  /* 0x0000003000007945 */ /* 0x000fe80003800200 */
[----:B------:R-:W-:Y:S05]  /*1e40*/  @P4 BRA `(.L_x_27) ;  /* 0x0000000000044947 */ /* 0x000fea0003800000 */
[----:B------:R-:W-:Y:S05]  /*1e50*/  BPT.TRAP 0x1 ;  /* 0x000000040000795c */ /* 0x000fea0000300000 */
.L_x_27:
[----:B------:R-:W-:Y:S05]  /*1e60*/  BSYNC.RECONVERGENT B0 ;  /* 0x0000000000007941 */ /* 0x000fea0003800200 */
.L_x_26:
        /* <DEDUP_REMOVED lines=8> */
[----:B------:R-:W-:Y:S02]  /*1ef0*/  UIADD3 UR39, UPT, UPT, UR28, 0x1, URZ ;  /* 0x000000011c277890 */ /* 0x000fe4000fffe0ff */
[----:B------:R-:W-:Y:S01]  /*1f00*/  UIADD3 UR46, UP1, UPT, UR36, 0x80, URZ ;  /* 0x00000080242e7890 */ /* 0x000fe2000ff3e0ff */
[----:B-1----:R-:W-:Y:S01]  /*1f10*/  MOV R2, UR33 ;  /* 0x0000002100027c02 */ /* 0x002fe20008000f00 */
[----:B------:R-:W-:Y:S02]  /*1f20*/  UPRMT UR41, UR6, 0x40, UR7 ;  /* 0x0000004006297896 */ /* 0x000fe40008000007 */
[----:B------:R-:W-:Y:S01]  /*1f30*/  UISETP.NE.AND UP2, UPT, UR39, UR26, UPT ;  /* 0x0000001a2700728c */ /* 0x000fe2000bf45270 */
[----:B--2---:R-:W-:Y:S01]  /*1f40*/  SHF.L.U32 R3, R2, 0x1f, RZ ;  /* 0x0000001f02037819 */ /* 0x004fe200000006ff */
[----:B------:R-:W-:Y:S02]  /*1f50*/  USHF.L.U32 UR10, UR30, 0x5, URZ ;  /* 0x000000051e0a7899 */ /* 0x000fe400080006ff */
[----:B------:R-:W-:Y:S01]  /*1f60*/  UIADD3.X UR47, UPT, UPT, URZ, UR37, URZ, UP1, !UPT ;  /* 0x00000025ff2f7290 */ /* 0x000fe20008ffe4ff */
[----:B------:R1:W2:Y:S01]  /*1f70*/  SYNCS.PHASECHK.TRANS64.TRYWAIT P1, [UR8+0x40], R3 ;  /* 0x00004003ff0075a7 */ /* 0x0002a20008021108 */
[----:B------:R-:W-:Y:S02]  /*1f80*/  ULEA UR8, UR38, UR22, 0xd ;  /* 0x0000001626087291 */ /* 0x000fe4000f8e68ff */
[----:B------:R-:W-:Y:S02]  /*1f90*/  UPRMT UR48, UR41, 0x5410, URZ ;  /* 0x0000541029307896 */ /* 0x000fe400080000ff */
[----:B------:R-:W-:Y:S02]  /*1fa0*/  UIADD3 UR8, UPT, UPT, UR8, 0x8800, URZ ;  /* 0x0000880008087890 */ /* 0x000fe4000fffe0ff */
[----:B------:R-:W-:Y:S02]  /*1fb0*/  UIADD3 UR44, UP0, UPT, UR36, 0x180, URZ ;  /* 0x00000180242c7890 */ /* 0x000fe4000ff1e0ff */
[----:B------:R-:W-:Y:S02]  /*1fc0*/  ULEA UR16, UR38, UR22, 0xe ;  /* 0x0000001626107291 */ /* 0x000fe4000f8e70ff */
[----:B------:R-:W-:Y:S02]  /*1fd0*/  UIADD3.X UR45, UPT, UPT, URZ, UR37, URZ, UP0, !UPT ;  /* 0x00000025ff2d7290 */ /* 0x000fe400087fe4ff */
[----:B------:R-:W-:Y:S01]  /*1fe0*/  UIADD3 UR16, UPT, UPT, UR16, 0x18800, URZ ;  /* 0x0001880010107890 */ /* 0x000fe2000fffe0ff */
[----:B------:R1:W-:Y:S01]  /*1ff0*/  UTMALDG.4D.IM2COL [UR8], [UR46], UR48 ;  /* 0x000000082e0073b4 */ /* 0x0003e20008058030 */
[----:B------:R-:W-:Y:S02]  /*2000*/  UIADD3 UR38, UPT, UPT, UR29, 0x1, URZ ;  /* 0x000000011d267890 */ /* 0x000fe4000fffe0ff */
[----:B------:R-:W-:Y:S02]  /*2010*/  @UP2 UIADD3 UR38, UPT, UPT, UR29, URZ, URZ ;  /* 0x000000ff1d262290 */ /* 0x000fe4000fffe0ff */
[----:B------:R-:W-:Y:S02]  /*2020*/  UIADD3 UR41, UPT, UPT, UR30, 0x1, URZ ;  /* 0x000000011e297890 */ /* 0x000fe4000fffe0ff */
[----:B------:R-:W-:Y:S02]  /*2030*/  UISETP.NE.AND UP0, UPT, UR38, UR25, UPT ;  /* 0x000000192600728c */ /* 0x000fe4000bf05270 */
[----:B------:R-:W-:Y:S01]  /*2040*/  UIADD3 UR49, UPT, UPT, UR40, -0x1, URZ ;  /* 0xffffffff28317890 */ /* 0x000fe2000fffe0ff */
[----:B------:R-:W-:Y:S01]  /*2050*/  UMOV UR42, 0x0 ;  /* 0x00000000002a7882 */ /* 0x000fe20000000000 */
[----:B------:R-:W-:Y:S01]  /*2060*/  UMOV UR43, 0x10000000 ;  /* 0x10000000002b7882 */ /* 0x000fe20000000000 */
[----:B------:R-:W-:Y:S01]  /*2070*/  UMOV UR19, UR27 ;  /* 0x0000001b00137c82 */ /* 0x000fe20008000000 */
[----:B------:R-:W-:Y:S01]  /*2080*/  UMOV UR20, UR28 ;  /* 0x0000001c00147c82 */ /* 0x000fe20008000000 */
[----:B------:R-:W-:Y:S01]  /*2090*/  USEL UR28, UR39, URZ, UP2 ;  /* 0x000000ff271c7287 */ /* 0x000fe20009000000 */
[----:B------:R-:W-:Y:S03]  /*20a0*/  UMOV UR21, UR29 ;  /* 0x0000001d00157c82 */ /* 0x000fe60008000000 */
[----:B------:R-:W-:Y:S02]  /*20b0*/  @UP0 UIADD3 UR41, UPT, UPT, UR30, URZ, URZ ;  /* 0x000000ff1e290290 */ /* 0x000fe4000fffe0ff */
[----:B------:R-:W-:Y:S01]  /*20c0*/  USEL UR29, UR38, URZ, UP0 ;  /* 0x000000ff261d7287 */ /* 0x000fe20008000000 */
[----:B------:R-:W-:Y:S01]  /*20d0*/  UMOV UR17, UR9 ;  /* 0x0000000900117c82 */ /* 0x000fe20008000000 */
[----:B------:R-:W-:Y:S01]  /*20e0*/  UMOV UR18, UR10 ;  /* 0x0000000a00127c82 */ /* 0x000fe20008000000 */
[----:B------:R-:W-:Y:S01]  /*20f0*/  UISETP.GT.U32.AND UP0, UPT, UR40, 0x1, UPT ;  /* 0x000000012800788c */ /* 0x000fe2000bf04070 */
[----:B------:R1:W-:Y:S01]  /*2100*/  UTMALDG.4D [UR16], [UR44], desc[UR42] ;  /* 0x00002a102c0075b4 */ /* 0x0003e20008019000 */
[----:B------:R-:W-:Y:S01]  /*2110*/  UMOV UR38, UR32 ;  /* 0x0000002000267c82 */ /* 0x000fe20008000000 */
[----:B------:R-:W-:Y:S01]  /*2120*/  UMOV UR40, UR49 ;  /* 0x0000003100287c82 */ /* 0x000fe20008000000 */
[----:B------:R-:W-:Y:S05]  /*2130*/  UMOV UR30, UR41 ;  /* 0x00000029001e7c82 */ /* 0x000fea0008000000 */
[----:B-1----:R-:W-:Y:S05]  /*2140*/  BRA.U UP0, `(.L_x_28) ;  /* 0xfffffffd00187547 */ /* 0x002fea000b83ffff */
.L_x_23:
[----:B------:R-:W-:Y:S01]  /*2150*/  SHF.L.U32 R3, R10, 0x1f, RZ ;  /* 0x0000001f0a037819 */ /* 0x000fe200000006ff */
[----:B------:R-:W-:-:S03]  /*2160*/  NOP ;  /* 0x0000000000007918 */ /* 0x000fc60000000000 */
[----:B------:R-:W4:Y:S02]  /*2170*/  SYNCS.PHASECHK.TRANS64.TRYWAIT P0, [UR22+0xd0], R3 ;  /* 0x0000d003ff0075a7 */ /* 0x000f240008001116 */
[----:B----4-:R-:W-:Y:S05]  /*2180*/  @!P0 BRA `(.L_x_29) ;  /* 0x0000006400b08947 */ /* 0x010fea0003800000 */
.L_x_130:
[----:B------:R-:W4:Y:S01]  /*2190*/  LDS.128 R4, [UR22+0x110] ;  /* 0x00011016ff047984 */ /* 0x000f220008000c00 */
[----:B------:R-:W-:Y:S01]  /*21a0*/  UIADD3 UR4, UPT, UPT, UR22, 0xd8, URZ ;  /* 0x000000d816047890 */ /* 0x000fe2000fffe0ff */
[----:B------:R-:W-:Y:S01]  /*21b0*/  ISETP.GE.AND P0, PT, R26, 0x1, PT ;  /* 0x000000011a00780c */ /* 0x000fe20003f06270 */
[----:B------:R-:W-:Y:S01]  /*21c0*/  @!PT LDS RZ, [RZ] ;  /* 0x00000000fffff984 */ /* 0x000fe20000000800 */
[----:B------:R-:W-:Y:S01]  /*21d0*/  @!PT LDS RZ, [RZ] ;  /* 0x00000000fffff984 */ /* 0x000fe20000000800 */
[----:B------:R-:W-:Y:S01]  /*21e0*/  @!PT LDS RZ, [RZ] ;  /* 0x00000000fffff984 */ /* 0x000fe20000000800 */
[----:B------:R-:W-:Y:S01]  /*21f0*/  @!PT LDS RZ, [RZ] ;  /* 0x00000000fffff984 */ /* 0x000fe20000000800 */
[----:B------:R1:W-:Y:S06]  /*2200*/  MEMBAR.ALL.CTA ;  /* 0x0000000000007992 */ /* 0x0003ec0000008000 */
[----:B-1----:R-:W1:Y:S01]  /*2210*/  FENCE.VIEW.ASYNC.S ;  /* 0x00000000000073c6 */ /* 0x002e620000000000 */
[----:B------:R-:W-:-:S09]  /*2220*/  UPRMT UR4, URZ, 0x654, UR4 ;  /* 0x00000654ff047896 */ /* 0x000fd20008000004 */
[----:B-1----:R-:W-:Y:S01]  /*2230*/  SYNCS.ARRIVE.TRANS64.RED.A1T0 RZ, [UR4], RZ ;  /* 0x000000ffffff79a7 */ /* 0x002fe20008100404 */
[----:B----4-:R-:W-:-:S13]  /*2240*/  LOP3.LUT P3, RZ, R6, 0x1, RZ, 0xc0, !PT ;  /* 0x0000000106ff7812 */ /* 0x010fda000786c0ff */
[----:B------:R-:W-:Y:S02]  /*2250*/  @P3 MOV R15, R4 ;  /* 0x00000004000f3202 */ /* 0x000fe40000000f00 */
[----:B------:R-:W-:Y:S01]  /*2260*/  @P3 LOP3.LUT R13, R5, 0xffff, RZ, 0xc0, !PT ;  /* 0x0000ffff050d3812 */ /* 0x000fe200078ec0ff */
[----:B------:R-:W-:Y:S06]  /*2270*/  @!P0 BRA `(.L_x_30) ;  /* 0x0000000000b88947 */ /* 0x000fec0003800000 */
[----:B------:R-:W1:Y:S01]  /*2280*/  LDC.64 R4, c[0x0][0xb18] ;  /* 0x0002c600ff047b82 */ /* 0x000e620000000a00 */
[----:B--2---:R-:W-:-:S07]  /*2290*/  ISETP.NE.AND P2, PT, R26, 0x1, PT ;  /* 0x000000011a00780c */ /* 0x004fce0003f45270 */
[----:B------:R-:W2:Y:S08]  /*22a0*/  LDC.64 R6, c[0x0][0xb10] ;  /* 0x0002c400ff067b82 */ /* 0x000eb00000000a00 */
[----:B------:R-:W4:Y:S08]  /*22b0*/  LDC R8, c[0x0][0xb20] ;  /* 0x0002c800ff087b82 */ /* 0x000f300000000800 */
[----:B------:R-:W3:Y:S01]  /*22c0*/  LDC R12, c[0x0][0xb0c] ;  /* 0x0002c300ff0c7b82 */ /* 0x000ee20000000800 */
[----:B-1----:R-:W-:Y:S01]  /*22d0*/  IMAD.HI.U32 R9, R0, R5, RZ ;  /* 0x0000000500097227 */ /* 0x002fe200078e00ff */
[----:B------:R-:W-:-:S03]  /*22e0*/  ISETP.NE.AND P0, PT, R4, 0x1, PT ;  /* 0x000000010400780c */ /* 0x000fc60003f05270 */
[----:B------:R-:W-:-:S03]  /*22f0*/  IMAD.HI.U32 R5, R13, R5, RZ ;  /* 0x000000050d057227 */ /* 0x000fc600078e00ff */
[----:B------:R-:W1:Y:S01]  /*2300*/  LDC.64 R2, c[0x0][0xb28] ;  /* 0x0002ca00ff027b82 */ /* 0x000e620000000a00 */
[----:B--2---:R-:W-:-:S04]  /*2310*/  IMAD.HI.U32 R14, R11, R6, RZ ;  /* 0x000000060b0e7227 */ /* 0x004fc800078e00ff */
[----:B------:R-:W-:Y:S01]  /*2320*/  IMAD.HI.U32 R16, R15, R6, RZ ;  /* 0x000000060f107227 */ /* 0x000fe200078e00ff */
[----:B------:R-:W-:Y:S02]  /*2330*/  SHF.R.U32.HI R14, RZ, R7, R14 ;  /* 0x00000007ff0e7219 */ /* 0x000fe4000001160e */
[-C--:B----4-:R-:W-:Y:S02]  /*2340*/  SHF.R.U32.HI R9, RZ, R8.reuse, R9 ;  /* 0x00000008ff097219 */ /* 0x090fe40000011609 */
[----:B------:R-:W-:Y:S02]  /*2350*/  SHF.R.U32.HI R8, RZ, R8, R5 ;  /* 0x00000008ff087219 */ /* 0x000fe40000011605 */
[----:B------:R-:W-:Y:S02]  /*2360*/  SEL R9, R0, R9, !P0 ;  /* 0x0000000900097207 */ /* 0x000fe40004000000 */
[----:B------:R-:W-:Y:S02]  /*2370*/  SHF.R.U32.HI R16, RZ, R7, R16 ;  /* 0x00000007ff107219 */ /* 0x000fe40000011610 */
[----:B---3--:R-:W-:-:S02]  /*2380*/  ISETP.NE.AND P1, PT, R12, 0x1, PT ;  /* 0x000000010c00780c */ /* 0x008fc40003f25270 */
[----:B------:R-:W-:Y:S02]  /*2390*/  SEL R5, R13, R8, !P0 ;  /* 0x000000080d057207 */ /* 0x000fe40004000000 */
[----:B------:R-:W-:Y:S02]  /*23a0*/  SEL R17, R11, R14, !P1 ;  /* 0x0000000e0b117207 */ /* 0x000fe40004800000 */
[----:B------:R-:W-:Y:S01]  /*23b0*/  SEL R7, R15, R16, !P1 ;  /* 0x000000100f077207 */ /* 0x000fe20004800000 */
[----:B-1----:R-:W-:-:S04]  /*23c0*/  IMAD.HI.U32 R14, R9, R2, RZ ;  /* 0x00000002090e7227 */ /* 0x002fc800078e00ff */
[----:B------:R-:W-:Y:S01]  /*23d0*/  IMAD.HI.U32 R6, R17, R2, RZ ;  /* 0x0000000211067227 */ /* 0x000fe200078e00ff */
[----:B------:R-:W-:-:S04]  /*23e0*/  @P2 SHF.R.U32.HI R9, RZ, R3, R14 ;  /* 0x00000003ff092219 */ /* 0x000fc8000001160e */
        /* <DEDUP_REMOVED lines=8> */
[----:B------:R-:W-:-:S04]  /*2470*/  @!P0 IMAD.HI.U32 R8, R7, R2, RZ ;  /* 0x0000000207088227 */ /* 0x000fc800078e00ff */
[----:B------:R-:W-:Y:S01]  /*2480*/  IMAD.MOV R2, RZ, RZ, -R6 ;  /* 0x000000ffff027224 */ /* 0x000fe200078e0a06 */
[----:B------:R-:W-:-:S03]  /*2490*/  @!P0 SHF.R.U32.HI R8, RZ, R3, R8 ;  /* 0x00000003ff088219 */ /* 0x000fc60000011608 */
[----:B------:R-:W-:Y:S01]  /*24a0*/  IMAD R2, R26, R2, R5 ;  /* 0x000000021a027224 */ /* 0x000fe200078e0205 */
[----:B------:R-:W-:Y:S02]  /*24b0*/  @!P0 SEL R3, R7, R8, !P2 ;  /* 0x0000000807038207 */ /* 0x000fe40005000000 */
[----:B------:R-:W-:-:S03]  /*24c0*/  IADD3 R8, PT, PT, -R5, RZ, RZ ;  /* 0x000000ff05087210 */ /* 0x000fc60007ffe1ff */
[--C-:B------:R-:W-:Y:S02]  /*24d0*/  @!P0 IMAD.IADD R6, R6, 0x1, -R3.reuse ;  /* 0x0000000106068824 */ /* 0x100fe400078e0a03 */
[----:B------:R-:W-:Y:S01]  /*24e0*/  @!P0 IMAD R3, R2, R17, R3 ;  /* 0x0000001102038224 */ /* 0x000fe200078e0203 */
[----:B------:R-:W-:Y:S01]  /*24f0*/  IADD3 R2, PT, PT, -R7, RZ, RZ ;  /* 0x000000ff07027210 */ /* 0x000fe20007ffe1ff */
[----:B------:R-:W-:Y:S02]  /*2500*/  @!P0 IMAD R5, R26, R6, R7 ;  /* 0x000000061a058224 */ /* 0x000fe400078e0207 */
[----:B------:R-:W-:Y:S02]  /*2510*/  IMAD R8, R4, R8, R13 ;  /* 0x0000000804087224 */ /* 0x000fe400078e020d */
[----:B------:R-:W-:Y:S02]  /*2520*/  @!P0 IMAD.MOV.U32 R7, RZ, RZ, R3 ;  /* 0x000000ffff078224 */ /* 0x000fe400078e0003 */
[----:B------:R-:W-:-:S02]  /*2530*/  IMAD R2, R12, R2, R15 ;  /* 0x000000020c027224 */ /* 0x000fc400078e020f */
[----:B------:R-:W-:Y:S02]  /*2540*/  IMAD R13, R5, R4, R8 ;  /* 0x00000004050d7224 */ /* 0x000fe400078e0208 */
[----:B------:R-:W-:Y:S02]  /*2550*/  IMAD R15, R7, R12, R2 ;  /* 0x0000000c070f7224 */ /* 0x000fe400078e0202 */
.L_x_30:
[----:B------:R-:W1:Y:S02]  /*2560*/  LDCU UR4, c[0x0][0xb30] ;  /* 0x00016600ff0477ac */ /* 0x000e640008000800 */
[----:B-1----:R-:W-:-:S09]  /*2570*/  UISETP.NE.AND UP0, UPT, UR4, 0x1, UPT ;  /* 0x000000010400788c */ /* 0x002fd2000bf05270 */
[----:B------:R-:W-:Y:S05]  /*2580*/  BRA.U UP0, `(.L_x_31) ;  /* 0x0000000100407547 */ /* 0x000fea000b800000 */
[----:B------:R-:W1:Y:S08]  /*2590*/  LDC.64 R4, c[0x0][0xb10] ;  /* 0x0002c400ff047b82 */ /* 0x000e700000000a00 */
[----:B------:R-:W4:Y:S08]  /*25a0*/  LDC.64 R2, c[0x0][0xb18] ;  /* 0x0002c600ff027b82 */ /* 0x000f300000000a00 */
[----:B------:R-:W2:Y:S08]  /*25b0*/  LDC R6, c[0x0][0xb20] ;  /* 0x0002c800ff067b82 */ /* 0x000eb00000000800 */
[----:B------:R-:W3:Y:S01]  /*25c0*/  LDC R8, c[0x0][0xb0c] ;  /* 0x0002c300ff087b82 */ /* 0x000ee20000000800 */
[----:B-1----:R-:W-:-:S05]  /*25d0*/  IMAD.HI.U32 R4, R15, R4, RZ ;  /* 0x000000040f047227 */ /* 0x002fca00078e00ff */
[----:B------:R-:W-:Y:S01]  /*25e0*/  SHF.R.U32.HI R4, RZ, R5, R4 ;  /* 0x00000005ff047219 */ /* 0x000fe20000011604 */
[----:B----4-:R-:W-:Y:S01]  /*25f0*/  IMAD.HI.U32 R3, R13, R3, RZ ;  /* 0x000000030d037227 */ /* 0x010fe200078e00ff */
[----:B------:R-:W-:-:S04]  /*2600*/  ISETP.NE.AND P0, PT, R2, 0x1, PT ;  /* 0x000000010200780c */ /* 0x000fc80003f05270 */
[----:B--2---:R-:W-:-:S04]  /*2610*/  SHF.R.U32.HI R6, RZ, R6, R3 ;  /* 0x00000006ff067219 */ /* 0x004fc80000011603 */
[----:B------:R-:W-:Y:S02]  /*2620*/  SEL R3, R13, R6, !P0 ;  /* 0x000000060d037207 */ /* 0x000fe40004000000 */
[----:B---3--:R-:W-:-:S04]  /*2630*/  ISETP.NE.AND P1, PT, R8, 0x1, PT ;  /* 0x000000010800780c */ /* 0x008fc80003f25270 */
[----:B------:R-:W-:-:S05]  /*2640*/  SEL R4, R15, R4, !P1 ;  /* 0x000000040f047207 */ /* 0x000fca0004800000 */
[----:B------:R-:W-:Y:S02]  /*2650*/  IMAD.IADD R5, R3, 0x1, -R4 ;  /* 0x0000000103057824 */ /* 0x000fe400078e0a04 */
[----:B------:R-:W-:Y:S02]  /*2660*/  IMAD.IADD R3, R4, 0x1, -R3 ;  /* 0x0000000104037824 */ /* 0x000fe400078e0a03 */
[----:B------:R-:W-:Y:S02]  /*2670*/  IMAD R15, R5, R8, R15 ;  /* 0x00000008050f7224 */ /* 0x000fe400078e020f */
[----:B------:R-:W-:-:S07]  /*2680*/  IMAD R13, R3, R2, R13 ;  /* 0x00000002030d7224 */ /* 0x000fce00078e020d */
.L_x_31:
[----:B------:R-:W-:Y:S01]  /*2690*/  UMOV UR20, UR31 ;  /* 0x0000001f00147c82 */ /* 0x000fe20008000000 */
[----:B------:R-:W-:Y:S01]  /*26a0*/  PLOP3.LUT P0, PT, PT, PT, PT, 0x80, 0x8 ;  /* 0x000000000008781c */ /* 0x000fe20003f0f070 */
[----:B------:R-:W-:Y:S01]  /*26b0*/  IMAD.IADD R19, R15, 0x1, R84 ;  /* 0x000000010f137824 */ /* 0x000fe200078e0254 */
[----:B------:R-:W-:Y:S01]  /*26c0*/  LOP3.LUT R10, R10, 0x1, RZ, 0x3c, !PT ;  /* 0x000000010a0a7812 */ /* 0x000fe200078e3cff */
[----:B------:R-:W-:Y:S01]  /*26d0*/  IMAD.IADD R16, R13, 0x1, R78 ;  /* 0x000000010d107824 */ /* 0x000fe200078e024e */
[----:B------:R-:W-:Y:S09]  /*26e0*/  @P3 BRA `(.L_x_32) ;  /* 0xffffffec00603947 */ /* 0x000ff2000383ffff */
[----:B------:R-:W-:Y:S01]  /*26f0*/  UIADD3 UR22, UPT, UPT, UR22, 0x40, URZ ;  /* 0x0000004016167890 */ /* 0x000fe2000fffe0ff */
[----:B------:R-:W-:-:S03]  /*2700*/  MOV R3, UR33 ;  /* 0x0000002100037c02 */ /* 0x000fc60008000f00 */
[----:B------:R-:W-:Y:S01]  /*2710*/  ULEA UR4, UR32, UR22, 0x3 ;  /* 0x0000001620047291 */ /* 0x000fe2000f8e18ff */
[----:B------:R-:W-:-:S08]  /*2720*/  SHF.L.U32 R3, R3, 0x1f, RZ ;  /* 0x0000001f03037819 */ /* 0x000fd000000006ff */
[----:B------:R-:W1:Y:S02]  /*2730*/  SYNCS.PHASECHK.TRANS64.TRYWAIT P0, [UR4], R3 ;  /* 0x00000003ff0075a7 */ /* 0x000e640008001104 */
[----:B-1----:R-:W-:Y:S05]  /*2740*/  @!P0 BRA `(.L_x_33) ;  /* 0x0000006000588947 */ /* 0x002fea0003800000 */
.L_x_132:
[----:B------:R-:W-:-:S04]  /*2750*/  UIADD3 UR6, UPT, UPT, UR32, 0x1, URZ ;  /* 0x0000000120067890 */ /* 0x000fc8000fffe0ff */
[----:B------:R-:W-:-:S04]  /*2760*/  UISETP.NE.AND UP0, UPT, UR6, 0x8, UPT ;  /* 0x000000080600788c */ /* 0x000fc8000bf05270 */
[----:B------:R-:W-:Y:S02]  /*2770*/  USEL UR5, URZ, 0x1, UP0 ;  /* 0x00000001ff057887 */ /* 0x000fe40008000000 */
[----:B------:R-:W-:Y:S02]  /*2780*/  USEL UR6, UR6, URZ, UP0 ;  /* 0x000000ff06067287 */ /* 0x000fe40008000000 */
[----:B------:R-:W-:Y:S02]  /*2790*/  ULOP3.LUT UR5, UR33, UR5, URZ, 0x3c, !UPT ;  /* 0x0000000521057292 */ /* 0x000fe4000f8e3cff */
[----:B------:R-:W-:-:S04]  /*27a0*/  ULEA UR4, UR6, UR22, 0x3 ;  /* 0x0000001606047291 */ /* 0x000fc8000f8e18ff */
[----:B-1----:R-:W-:-:S04]  /*27b0*/  MOV R3, UR5 ;  /* 0x0000000500037c02 */ /* 0x002fc80008000f00 */
[----:B------:R-:W-:-:S04]  /*27c0*/  SHF.L.U32 R3, R3, 0x1f, RZ ;  /* 0x0000001f03037819 */ /* 0x000fc800000006ff */
[----:B------:R-:W1:Y:S02]  /*27d0*/  SYNCS.PHASECHK.TRANS64.TRYWAIT P0, [UR4], R3 ;  /* 0x00000003ff0075a7 */ /* 0x000e640008001104 */
[----:B-1----:R-:W-:Y:S05]  /*27e0*/  @!P0 BRA `(.L_x_34) ;  /* 0x0000006000488947 */ /* 0x002fea0003800000 */
.L_x_134:
        /* <DEDUP_REMOVED lines=10> */
.L_x_136:
        /* <DEDUP_REMOVED lines=10> */
.L_x_138:
        /* <DEDUP_REMOVED lines=10> */
.L_x_140:
        /* <DEDUP_REMOVED lines=10> */
.L_x_142:
        /* <DEDUP_REMOVED lines=10> */
.L_x_144:
[----:B------:R-:W-:-:S04]  /*2b10*/  UIADD3 UR6, UPT, UPT, UR6, 0x1, URZ ;  /* 0x0000000106067890 */ /* 0x000fc8000fffe0ff */
[----:B------:R-:W-:-:S04]  /*2b20*/  UISETP.NE.AND UP0, UPT, UR6, 0x8, UPT ;  /* 0x000000080600788c */ /* 0x000fc8000bf05270 */
[----:B------:R-:W-:Y:S02]  /*2b30*/  USEL UR4, URZ, 0x1, UP0 ;  /* 0x00000001ff047887 */ /* 0x000fe40008000000 */
[----:B------:R-:W-:Y:S02]  /*2b40*/  USEL UR6, UR6, URZ, UP0 ;  /* 0x000000ff06067287 */ /* 0x000fe40008000000 */
[----:B------:R-:W-:Y:S02]  /*2b50*/  ULOP3.LUT UR4, UR5, UR4, URZ, 0x3c, !UPT ;  /* 0x0000000405047292 */ /* 0x000fe4000f8e3cff */
[----:B------:R-:W-:-:S04]  /*2b60*/  ULEA UR6, UR6, UR22, 0x3 ;  /* 0x0000001606067291 */ /* 0x000fc8000f8e18ff */
[----:B------:R-:W-:Y:S02]  /*2b70*/  IMAD.U32 R2, RZ, RZ, UR4 ;  /* 0x00000004ff027e24 */ /* 0x000fe4000f8e00ff */
[----:B-1----:R-:W-:-:S03]  /*2b80*/  MOV R0, UR6 ;  /* 0x0000000600007c02 */ /* 0x002fc60008000f00 */
[----:B------:R-:W-:-:S07]  /*2b90*/  SHF.L.U32 R3, R2, 0x1f, RZ ;  /* 0x0000001f02037819 */ /* 0x000fce00000006ff */
.L_x_40:
[----:B-1----:R1:W4:Y:S02]  /*2ba0*/  SYNCS.PHASECHK.TRANS64.TRYWAIT P0, [R0+URZ], R3 ;  /* 0x00000003000075a7 */ /* 0x00232400080011ff */
[----:B----4-:R-:W-:Y:S05]  /*2bb0*/  @!P0 NANOSLEEP.SYNCS 0x989680 ;  /* 0x009896800000895d */ /* 0x010fea0003900000 */
[----:B------:R-:W4:Y:S02]  /*2bc0*/  @!P0 SYNCS.PHASECHK.TRANS64 P0, [R0+URZ], R3 ;  /* 0x00000003000085a7 */ /* 0x000f2400080010ff */
[----:B----4-:R-:W-:Y:S05]  /*2bd0*/  @P0 EXIT ;  /* 0x000000000000094d */ /* 0x010fea0003800000 */
[----:B------:R-:W-:Y:S05]  /*2be0*/  BRA `(.L_x_40) ;  /* 0xfffffffc00ec7947 */ /* 0x000fea000383ffff */
.L_x_16:
[----:B------:R-:W-:-:S04]  /*2bf0*/  UISETP.NE.AND UP1, UPT, UR45, URZ, UPT ;  /* 0x000000ff2d00728c */ /* 0x000fc8000bf25270 */
[----:B------:R-:W-:-:S09]  /*2c00*/  UISETP.NE.OR UP1, UPT, UR8, 0x1, UP1 ;  /* 0x000000010800788c */ /* 0x000fd20008f25670 */
[----:B------:R-:W-:Y:S05]  /*2c10*/  BRA.U UP1, `(.L_x_41) ;  /* 0x0000000101b07547 */ /* 0x000fea000b800000 */
[----:B------:R-:W-:Y:S01]  /*2c20*/  UMOV UR4, 0x400 ;  /* 0x0000040000047882 */ /* 0x000fe20000000000 */
[----:B------:R-:W-:Y:S01]  /*2c30*/  HFMA2 R3, -RZ, RZ, 0, 5.9604644775390625e-08 ;  /* 0x00000001ff037431 */ /* 0x000fe200000001ff */
[----:B------:R-:W-:Y:S01]  /*2c40*/  ULEA UR45, UR45, UR4, 0x18 ;  /* 0x000000042d2d7291 */ /* 0x000fe2000f8ec0ff */
[----:B------:R-:W-:Y:S01]  /*2c50*/  ISETP.NE.AND P0, PT, R2, RZ, PT ;  /* 0x000000ff0200720c */ /* 0x000fe20003f05270 */
[----:B------:R-:W-:Y:S02]  /*2c60*/  IMAD.MOV.U32 R8, RZ, RZ, RZ ;  /* 0x000000ffff087224 */ /* 0x000fe400078e00ff */
[----:B------:R-:W-:Y:S02]  /*2c70*/  UIADD3 UR6, UPT, UPT, UR45, 0xd8, URZ ;  /* 0x000000d82d067890 */ /* 0x000fe4000fffe0ff */
[----:B------:R-:W-:Y:S02]  /*2c80*/  UIADD3 UR7, UPT, UPT, UR45, 0xd0, URZ ;  /* 0x000000d02d077890 */ /* 0x000fe4000fffe0ff */
[----:B------:R-:W-:-:S12]  /*2c90*/  UPRMT UR6, URZ, 0x654, UR6 ;  /* 0x00000654ff067896 */ /* 0x000fd80008000006 */
.L_x_44:
[----:B------:R-:W-:Y:S01]  /*2ca0*/  SHF.L.U32 R7, R3, 0x1f, RZ ;  /* 0x0000001f03077819 */ /* 0x000fe200000006ff */
[----:B------:R-:W-:Y:S02]  /*2cb0*/  IMAD.U32 R9, RZ, RZ, UR7 ;  /* 0x00000007ff097e24 */ /* 0x000fe4000f8e00ff */
[----:B------:R-:W-:Y:S01]  /*2cc0*/  @!P0 IMAD.MOV.U32 R5, RZ, RZ, 0x10 ;  /* 0x00000010ff058424 */ /* 0x000fe200078e00ff */
[----:B------:R-:W1:Y:S02]  /*2cd0*/  SYNCS.PHASECHK.TRANS64.TRYWAIT P1, [UR45+0xd8], R7 ;  /* 0x0000d807ff0075a7 */ /* 0x000e64000802112d */
[----:B------:R-:W-:-:S04]  /*2ce0*/  PRMT R9, R2, 0x654, R9 ;  /* 0x0000065402097816 */ /* 0x000fc80000000009 */
[----:B------:R-:W-:Y:S01]  /*2cf0*/  SEL R0, R9, R0, !P0 ;  /* 0x0000000009007207 */ /* 0x000fe20004000000 */
[----:B-1----:R-:W-:Y:S06]  /*2d00*/  @!P1 BRA `(.L_x_42) ;  /* 0x0000005c00909947 */ /* 0x002fec0003800000 */
.L_x_146:
[----:B------:R-:W-:Y:S01]  /*2d10*/  UIADD3 UR4, UPT, UPT, UR45, 0x110, URZ ;  /* 0x000001102d047890 */ /* 0x000fe2000fffe0ff */
[----:B------:R2:W-:Y:S01]  /*2d20*/  @!P0 SYNCS.ARRIVE.TRANS64.RED RZ, [R0+URZ], R5 ;  /* 0x0000000500ff89a7 */ /* 0x0005e200080004ff */
[----:B------:R-:W-:Y:S01]  /*2d30*/  UIADD3 UR5, UPT, UPT, UR45, 0xd0, URZ ;  /* 0x000000d02d057890 */ /* 0x000fe2000fffe0ff */
[----:B------:R-:W-:-:S08]  /*2d40*/  LOP3.LUT R3, R3, 0x1, RZ, 0x3c, !PT ;  /* 0x0000000103037812 */ /* 0x000fd000078e3cff */
[----:B------:R-:W-:Y:S06]  /*2d50*/  UGETNEXTWORKID.BROADCAST [UR4], [UR5] ;  /* 0x00000000040073ca */ /* 0x000fec0008000100 */
[----:B--2---:R-:W-:-:S04]  /*2d60*/  SHF.L.U32 R5, R8, 0x1f, RZ ;  /* 0x0000001f08057819 */ /* 0x004fc800000006ff */
[----:B------:R-:W2:Y:S02]  /*2d70*/  SYNCS.PHASECHK.TRANS64.TRYWAIT P1, [UR45+0xd0], R5 ;  /* 0x0000d005ff0075a7 */ /* 0x000ea4000802112d */
[----:B--2---:R-:W-:Y:S05]  /*2d80*/  @!P1 BRA `(.L_x_43) ;  /* 0x0000005c00889947 */ /* 0x004fea0003800000 */
.L_x_148:
[----:B-1----:R-:W1:Y:S01]  /*2d90*/  LDS.128 R4, [UR45+0x110] ;  /* 0x0001102dff047984 */ /* 0x002e620008000c00 */
[----:B------:R-:W-:Y:S01]  /*2da0*/  LOP3.LUT R8, R8, 0x1, RZ, 0x3c, !PT ;  /* 0x0000000108087812 */ /* 0x000fe200078e3cff */
[----:B------:R-:W-:Y:S01]  /*2db0*/  @!PT LDS RZ, [RZ] ;  /* 0x00000000fffff984 */ /* 0x000fe20000000800 */
[----:B------:R-:W-:Y:S01]  /*2dc0*/  @!PT LDS RZ, [RZ] ;  /* 0x00000000fffff984 */ /* 0x000fe20000000800 */
[----:B------:R-:W-:Y:S01]  /*2dd0*/  @!PT LDS RZ, [RZ] ;  /* 0x00000000fffff984 */ /* 0x000fe20000000800 */
[----:B------:R-:W-:Y:S01]  /*2de0*/  @!PT LDS RZ, [RZ] ;  /* 0x00000000fffff984 */ /* 0x000fe20000000800 */
[----:B------:R2:W-:Y:S06]  /*2df0*/  MEMBAR.ALL.CTA ;  /* 0x0000000000007992 */ /* 0x0005ec0000008000 */
[----:B--2---:R-:W2:Y:S02]  /*2e00*/  FENCE.VIEW.ASYNC.S ;  /* 0x00000000000073c6 */ /* 0x004ea40000000000 */
[----:B--2---:R-:W-:Y:S01]  /*2e10*/  SYNCS.ARRIVE.TRANS64.RED.A1T0 RZ, [UR6], RZ ;  /* 0x000000ffffff79a7 */ /* 0x004fe20008100406 */
[----:B-1----:R-:W-:-:S13]  /*2e20*/  LOP3.LUT P1, RZ, R6, 0x1, RZ, 0xc0, !PT ;  /* 0x0000000106ff7812 */ /* 0x002fda000782c0ff */
[----:B------:R-:W-:Y:S05]  /*2e30*/  @P1 BRA `(.L_x_44) ;  /* 0xfffffffc00981947 */ /* 0x000fea000383ffff */
[----:B------:R-:W-:-:S04]  /*2e40*/  SHF.L.U32 R0, R3, 0x1f, RZ ;  /* 0x0000001f03007819 */ /* 0x000fc800000006ff */
[----:B------:R-:W1:Y:S02]  /*2e50*/  SYNCS.PHASECHK.TRANS64 P0, [UR45+0xd8], R0 ;  /* 0x0000d800ff0075a7 */ /* 0x000e64000800102d */
[----:B-1----:R-:W-:Y:S05]  /*2e60*/  @P0 EXIT ;  /* 0x000000000000094d */ /* 0x002fea0003800000 */
[----:B------:R-:W-:-:S07]  /*2e70*/  MOV R0, UR45 ;  /* 0x0000002d00007c02 */ /* 0x000fce0008000f00 */
.L_x_45:
[----:B-1----:R-:W-:-:S04]  /*2e80*/  SHF.L.U32 R5, R3, 0x1f, RZ ;  /* 0x0000001f03057819 */ /* 0x002fc800000006ff */
[----:B------:R1:W2:Y:S03]  /*2e90*/  SYNCS.PHASECHK.TRANS64.TRYWAIT P0, [R0+URZ+0xd8], R5 ;  /* 0x0000d805000075a7 */ /* 0x0002a600080011ff */
[----:B--2---:R-:W-:Y:S05]  /*2ea0*/  @!P0 NANOSLEEP.SYNCS 0x989680 ;  /* 0x009896800000895d */ /* 0x004fea0003900000 */
[----:B------:R-:W2:Y:S02]  /*2eb0*/  @!P0 SYNCS.PHASECHK.TRANS64 P0, [R0+URZ+0xd8], R5 ;  /* 0x0000d805000085a7 */ /* 0x000ea400080010ff */
[----:B--2---:R-:W-:Y:S05]  /*2ec0*/  @P0 EXIT ;  /* 0x000000000000094d */ /* 0x004fea0003800000 */
[----:B------:R-:W-:Y:S05]  /*2ed0*/  BRA `(.L_x_45) ;  /* 0xfffffffc00e87947 */ /* 0x000fea000383ffff */
.L_x_41:
[----:B------:R-:W-:-:S09]  /*2ee0*/  UISETP.NE.AND UP1, UPT, UR8, URZ, UPT ;  /* 0x000000ff0800728c */ /* 0x000fd2000bf25270 */
[----:B------:R-:W-:Y:S05]  /*2ef0*/  BRA.U UP1, `(.L_x_46) ;  /* 0x0000000d01787547 */ /* 0x000fea000b800000 */
[----:B------:R-:W-:Y:S01]  /*2f00*/  UMOV UR4, 0x40 ;  /* 0x0000004000047882 */ /* 0x000fe20000000000 */
[----:B------:R-:W-:Y:S01]  /*2f10*/  NOP ;  /* 0x0000000000007918 */ /* 0x000fe20000000000 */
[----:B------:R-:W-:Y:S01]  /*2f20*/  ULEA UR4, UR45, UR4, 0x18 ;  /* 0x000000042d047291 */ /* 0x000fe2000f8ec0ff */
[----:B------:R-:W-:Y:S02]  /*2f30*/  UMOV UR5, 0x400 ;  /* 0x0000040000057882 */ /* 0x000fe40000000000 */
[----:B------:R-:W-:-:S06]  /*2f40*/  ULEA UR45, UR45, UR5, 0x18 ;  /* 0x000000052d2d7291 */ /* 0x000fcc000f8ec0ff */
[----:B------:R-:W1:Y:S02]  /*2f50*/  LDS.U8 R0, [UR4+0x1c] ;  /* 0x00001c04ff007984 */ /* 0x000e640008000000 */
[----:B-1----:R-:W-:-:S13]  /*2f60*/  ISETP.NE.AND P0, PT, R0, RZ, PT ;  /* 0x000000ff0000720c */ /* 0x002fda0003f05270 */
[----:B------:R-:W-:Y:S05]  /*2f70*/  @P0 BRA `(.L_x_47) ;  /* 0x0000000000580947 */ /* 0x000fea0003800000 */
[----:B------:R-:W-:-:S13]  /*2f80*/  ELECT P0, URZ, PT ;  /* 0x0000000000ff782f */ /* 0x000fda0003800000 */
[----:B------:R-:W-:Y:S05]  /*2f90*/  @!P0 BRA `(.L_x_48) ;  /* 0x0000000000608947 */ /* 0x000fea0003800000 */
[----:B------:R-:W-:Y:S01]  /*2fa0*/  UMOV UR5, 0x10 ;  /* 0x0000001000057882 */ /* 0x000fe20000000000 */
[----:B------:R-:W-:Y:S01]  /*2fb0*/  HFMA2 R0, -RZ, RZ, 0, 5.9604644775390625e-08 ;  /* 0x00000001ff007431 */ /* 0x000fe200000001ff */
[----:B------:R-:W-:-:S03]  /*2fc0*/  MOV R2, 0xffff ;  /* 0x0000ffff00027802 */ /* 0x000fc60000000f00 */
[----:B------:R-:W-:Y:S04]  /*2fd0*/  DEPBAR.LE SB1, 0x36 ;  /* 0x00009d800000791a */ /* 0x000fe80000000000 */
[----:B------:R-:W1:Y:S02]  /*2fe0*/  UTCATOMSWS.FIND_AND_SET.ALIGN UP0, UR5, UR5 ;  /* 0x00000005000575e3 */ /* 0x000e640008000800 */
[----:B-1----:R-:W-:Y:S01]  /*2ff0*/  MOV R3, UR5 ;  /* 0x0000000500037c02 */ /* 0x002fe20008000f00 */
[----:B------:R-:W-:Y:S06]  /*3000*/  BRA.U UP0, `(.L_x_49) ;  /* 0x0000000100187547 */ /* 0x000fec000b800000 */
.L_x_50:
[----:B------:R-:W-:Y:S05]  /*3010*/  NANOSLEEP 0x64 ;  /* 0x000000640000795d */ /* 0x000fea0003800000 */
[----:B------:R-:W-:-:S05]  /*3020*/  UMOV UR5, 0x10 ;  /* 0x0000001000057882 */ /* 0x000fca0000000000 */
[----:B------:R-:W-:Y:S04]  /*3030*/  DEPBAR.LE SB1, 0x36 ;  /* 0x00009d800000791a */ /* 0x000fe80000000000 */
[----:B------:R-:W1:Y:S02]  /*3040*/  UTCATOMSWS.FIND_AND_SET.ALIGN UP0, UR5, UR5 ;  /* 0x00000005000575e3 */ /* 0x000e640008000800 */
[----:B-1----:R-:W-:Y:S01]  /*3050*/  MOV R3, UR5 ;  /* 0x0000000500037c02 */ /* 0x002fe20008000f00 */
[----:B------:R-:W-:Y:S05]  /*3060*/  BRA.U !UP0, `(.L_x_50) ;  /* 0xfffffffd08e87547 */ /* 0x000fea000b83ffff */
.L_x_49:
[-C--:B------:R-:W-:Y:S02]  /*3070*/  SHF.L.U32 R2, R2, R3.reuse, RZ ;  /* 0x0000000302027219 */ /* 0x080fe400000006ff */
[----:B------:R-:W-:Y:S01]  /*3080*/  SHF.L.U32 R0, R0, R3, RZ ;  /* 0x0000000300007219 */ /* 0x000fe200000006ff */
[----:B------:R-:W-:Y:S02]  /*3090*/  IMAD.SHL.U32 R3, R3, 0x20, RZ ;  /* 0x0000002003037824 */ /* 0x000fe400078e00ff */
[----:B------:R1:W-:Y:S04]  /*30a0*/  ATOMS.OR RZ, [UR4+0x14], R2 ;  /* 0x00001402ffff798c */ /* 0x0003e8000b000004 */
[----:B------:R1:W-:Y:S04]  /*30b0*/  ATOMS.OR RZ, [UR4+0x18], R0 ;  /* 0x00001800ffff798c */ /* 0x0003e8000b000004 */
[----:B------:R1:W-:Y:S01]  /*30c0*/  STS [UR45+0x120], R3 ;  /* 0x00012003ff007988 */ /* 0x0003e2000800082d */
[----:B------:R-:W-:Y:S05]  /*30d0*/  BRA `(.L_x_48) ;  /* 0x0000000000107947 */ /* 0x000fea0003800000 */
.L_x_47:
[----:B------:R-:W-:Y:S02]  /*30e0*/  MOV R0, 0xffffffff ;  /* 0xffffffff00007802 */ /* 0x000fe40000000f00 */
[----:B------:R-:W-:-:S03]  /*30f0*/  MOV R2, 0x3120 ;  /* 0x0000312000027802 */ /* 0x000fc60000000f00 */
[----:B------:R1:W-:Y:S04]  /*3100*/  STS [UR45+0x120], R0 ;  /* 0x00012000ff007988 */ /* 0x0003e8000800082d */
[----:B-1-3-5:R-:W-:Y:S05]  /*3110*/  CALL.REL.NOINC `($__internal_1_$__cuda_sm10x_tcgen05_guardrail_trap_phase_invalid_during_alloc) ;  /* 0x0000006000987944 */ /* 0x02afea0003c00000 */
.L_x_48:
[----:B------:R-:W-:Y:S05]  /*3120*/  WARPSYNC.ALL ;  /* 0x0000000000007948 */ /* 0x000fea0003800000 */
[----:B------:R-:W2:Y:S01]  /*3130*/  S2UR UR6, SR_CgaCtaId ;  /* 0x00000000000679c3 */ /* 0x000ea20000008800 */
[----:B------:R-:W-:Y:S01]  /*3140*/  UMOV UR4, 0x400 ;  /* 0x0000040000047882 */ /* 0x000fe20000000000 */
[----:B------:R-:W-:-:S06]  /*3150*/  NOP ;  /* 0x0000000000007918 */ /* 0x000fcc0000000000 */
[----:B------:R-:W-:Y:S06]  /*3160*/  BAR.ARV 0x6, 0xa0 ;  /* 0x0182800000007b1d */ /* 0x000fec0000002000 */
[----:B------:R-:W-:Y:S01]  /*3170*/  IMAD.MOV.U32 R10, RZ, RZ, 0x1 ;  /* 0x00000001ff0a7424 */ /* 0x000fe200078e00ff */
[----:B------:R-:W-:Y:S01]  /*3180*/  CS2R R8, SRZ ;  /* 0x0000000000087805 */ /* 0x000fe2000001ff00 */
[----:B------:R-:W-:Y:S01]  /*3190*/  UMOV UR15, URZ ;  /* 0x000000ff000f7c82 */ /* 0x000fe20008000000 */
[----:B------:R-:W-:Y:S01]  /*31a0*/  UMOV UR14, URZ ;  /* 0x000000ff000e7c82 */ /* 0x000fe20008000000 */
[----:B------:R-:W-:Y:S01]  /*31b0*/  UMOV UR24, 0x0 ;  /* 0x0000000000187882 */ /* 0x000fe20000000000 */
[----:B------:R-:W-:Y:S01]  /*31c0*/  UMOV UR25, 0x4200910 ;  /* 0x0420091000197882 */ /* 0x000fe20000000000 */
[----:B------:R-:W-:Y:S01]  /*31d0*/  UMOV UR22, 0x0 ;  /* 0x0000000000167882 */ /* 0x000fe20000000000 */
[----:B------:R-:W-:Y:S01]  /*31e0*/  UMOV UR23, 0x4200910 ;  /* 0x0420091000177882 */ /* 0x000fe20000000000 */
[----:B------:R-:W-:Y:S01]  /*31f0*/  UMOV UR20, 0x0 ;  /* 0x0000000000147882 */ /* 0x000fe20000000000 */
[----:B------:R-:W-:Y:S01]  /*3200*/  UMOV UR21, 0x4200910 ;  /* 0x0420091000157882 */ /* 0x000fe20000000000 */
[----:B--2---:R-:W-:Y:S01]  /*3210*/  ULEA UR6, UR6, UR4, 0x18 ;  /* 0x0000000406067291 */ /* 0x004fe2000f8ec0ff */
[----:B------:R-:W2:Y:S03]  /*3220*/  LDCU.64 UR4, c[0x0][0x388] ;  /* 0x00007100ff0477ac */ /* 0x000ea60008000a00 */
[----:B------:R-:W-:-:S02]  /*3230*/  UIADD3 UR9, UPT, UPT, UR6, 0x8800, URZ ;  /* 0x0000880006097890 */ /* 0x000fc4000fffe0ff */
[----:B------:R-:W-:-:S03]  /*3240*/  UIADD3 UR10, UPT, UPT, UR6, 0x18800, URZ ;  /* 0x00018800060a7890 */ /* 0x000fc6000fffe0ff */
[----:B------:R-:W1:Y:S01]  /*3250*/  LDS R11, [UR6+0x120] ;  /* 0x00012006ff0b7984 */ /* 0x000e620008000800 */
[----:B------:R-:W-:Y:S02]  /*3260*/  USHF.R.U32.HI UR9, URZ, 0x4, UR9 ;  /* 0x00000004ff097899 */ /* 0x000fe40008011609 */
[----:B------:R-:W-:Y:S02]  /*3270*/  USHF.R.U32.HI UR10, URZ, 0x4, UR10 ;  /* 0x00000004ff0a7899 */ /* 0x000fe4000801160a */
[----:B------:R-:W-:Y:S02]  /*3280*/  ULOP3.LUT UR9, UR9, 0x3fff, URZ, 0xc0, !UPT ;  /* 0x00003fff09097892 */ /* 0x000fe4000f8ec0ff */
[----:B------:R-:W-:Y:S02]  /*3290*/  ULOP3.LUT UR10, UR10, 0x3fff, URZ, 0xc0, !UPT ;  /* 0x00003fff0a0a7892 */ /* 0x000fe4000f8ec0ff */
[----:B------:R-:W-:Y:S02]  /*32a0*/  ULOP3.LUT UR9, UR9, 0x10000, URZ, 0xfc, !UPT ;  /* 0x0001000009097892 */ /* 0x000fe4000f8efcff */
[----:B--2---:R-:W-:-:S02]  /*32b0*/  UIADD3 UR7, UPT, UPT, UR4, 0x1f, URZ ;  /* 0x0000001f04077890 */ /* 0x004fc4000fffe0ff */
[----:B------:R-:W-:Y:S02]  /*32c0*/  ULOP3.LUT UR10, UR10, 0x10000, URZ, 0xfc, !UPT ;  /* 0x000100000a0a7892 */ /* 0x000fe4000f8efcff */
[----:B------:R-:W-:Y:S01]  /*32d0*/  USHF.R.S32.HI UR4, URZ, 0x1f, UR7 ;  /* 0x0000001fff047899 */ /* 0x000fe20008011407 */
[----:B------:R-:W-:Y:S01]  /*32e0*/  UMOV UR18, 0x0 ;  /* 0x0000000000127882 */ /* 0x000fe20000000000 */
[----:B------:R-:W-:Y:S02]  /*32f0*/  UMOV UR19, 0x4200910 ;  /* 0x0420091000137882 */ /* 0x000fe40000000000 */
[----:B------:R-:W-:-:S04]  /*3300*/  ULEA.HI UR7, UR4, UR7, URZ, 0x5 ;  /* 0x0000000704077291 */ /* 0x000fc8000f8f28ff */
[----:B------:R-:W-:-:S03]  /*3310*/  USHF.R.S32.HI UR7, URZ, 0x5, UR7 ;  /* 0x00000005ff077899 */ /* 0x000fc60008011407 */
[----:B------:R-:W2:Y:S01]  /*3320*/  LDCU UR4, c[0x0][0x390] ;  /* 0x00007200ff0477ac */ /* 0x000ea20008000800 */
[----:B------:R-:W-:Y:S02]  /*3330*/  UIMAD UR7, UR7, UR5, URZ ;  /* 0x00000005070772a4 */ /* 0x000fe4000f8e02ff */
[----:B------:R-:W-:-:S04]  /*3340*/  UIADD3 UR5, UPT, UPT, UR6, 0xd8, URZ ;  /* 0x000000d806057890 */ /* 0x000fc8000fffe0ff */
[----:B------:R-:W-:Y:S01]  /*3350*/  UPRMT UR5, URZ, 0x654, UR5 ;  /* 0x00000654ff057896 */ /* 0x000fe20008000005 */
[C---:B-1----:R-:W-:Y:S01]  /*3360*/  VIADD R3, R11.reuse, 0x80 ;  /* 0x000000800b037836 */ /* 0x042fe20000000000 */
[----:B------:R-:W-:Y:S01]  /*3370*/  LOP3.LUT R2, R11, 0xffff, RZ, 0xc0, !PT ;  /* 0x0000ffff0b027812 */ /* 0x000fe200078ec0ff */
[----:B--2---:R-:W-:-:S03]  /*3380*/  UIMAD UR4, UR7, UR4, URZ ;  /* 0x00000004070472a4 */ /* 0x004fc6000f8e02ff */
[----:B------:R-:W-:Y:S01]  /*3390*/  LOP3.LUT R3, R3, 0xffff, RZ, 0xc0, !PT ;  /* 0x0000ffff03037812 */ /* 0x000fe200078ec0ff */
[----:B------:R-:W-:-:S04]  /*33a0*/  UIADD3 UR16, UPT, UPT, UR4, -0x1, URZ ;  /* 0xffffffff04107890 */ /* 0x000fc8000fffe0ff */
[----:B------:R1:W-:Y:S01]  /*33b0*/  STL.64 [R1], R2 ;  /* 0x0000000201007387 */ /* 0x0003e20000100a00 */
[----:B------:R-:W-:-:S11]  /*33c0*/  UISETP.GE.AND UP2, UPT, UR4, 0x1, UPT ;  /* 0x000000010400788c */ /* 0x000fd6000bf46270 */
.L_x_57:
[----:B-1----:R-:W-:-:S04]  /*33d0*/  SHF.L.U32 R3, R9, 0x1f, RZ ;  /* 0x0000001f09037819 */ /* 0x002fc800000006ff */
[----:B------:R-:W1:Y:S02]  /*33e0*/  SYNCS.PHASECHK.TRANS64.TRYWAIT P0, [UR6+0xd0], R3 ;  /* 0x0000d003ff0075a7 */ /* 0x000e640008001106 */
[----:B-12-4-:R-:W-:Y:S05]  /*33f0*/  @!P0 BRA `(.L_x_51) ;  /* 0x0000005800048947 */ /* 0x016fea0003800000 */
.L_x_150:
[----:B------:R-:W2:Y:S01]  /*3400*/  LDS.128 R4, [UR6+0x110] ;  /* 0x00011006ff047984 */ /* 0x000ea20008000c00 */
[----:B------:R-:W-:Y:S01]  /*3410*/  ULEA UR8, UR15, UR6, 0x3 ;  /* 0x000000060f087291 */ /* 0x000fe2000f8e18ff */
[----:B-1----:R-:W-:Y:S01]  /*3420*/  SHF.L.U32 R3, R10, 0x1f, RZ ;  /* 0x0000001f0a037819 */ /* 0x002fe200000006ff */
[----:B------:R-:W-:Y:S01]  /*3430*/  @!PT LDS RZ, [RZ] ;  /* 0x00000000fffff984 */ /* 0x000fe20000000800 */
[----:B------:R-:W-:Y:S01]  /*3440*/  @!PT LDS RZ, [RZ] ;  /* 0x00000000fffff984 */ /* 0x000fe20000000800 */
[----:B------:R-:W-:Y:S01]  /*3450*/  @!PT LDS RZ, [RZ] ;  /* 0x00000000fffff984 */ /* 0x000fe20000000800 */
[----:B------:R-:W-:Y:S01]  /*3460*/  @!PT LDS RZ, [RZ] ;  /* 0x00000000fffff984 */ /* 0x000fe20000000800 */
[----:B------:R1:W-:Y:S06]  /*3470*/  MEMBAR.ALL.CTA ;  /* 0x0000000000007992 */ /* 0x0003ec0000008000 */
[----:B-1----:R-:W1:Y:S02]  /*3480*/  FENCE.VIEW.ASYNC.S ;  /* 0x00000000000073c6 */ /* 0x002e640000000000 */
[----:B-1----:R-:W-:Y:S01]  /*3490*/  SYNCS.ARRIVE.TRANS64.RED.A1T0 RZ, [UR5], RZ ;  /* 0x000000ffffff79a7 */ /* 0x002fe20008100405 */
[----:B------:R-:W1:Y:S02]  /*34a0*/  SYNCS.PHASECHK.TRANS64.TRYWAIT P0, [UR8+0xf0], R3 ;  /* 0x0000f003ff0075a7 */ /* 0x000e640008001108 */
[----:B-12---:R-:W-:Y:S05]  /*34b0*/  @!P0 BRA `(.L_x_52) ;  /* 0x0000005400ec8947 */ /* 0x006fea0003800000 */
.L_x_152:
[----:B------:R-:W-:Y:S05]  /*34c0*/  BRA.U !UP2, `(.L_x_53) ;  /* 0x000000010af07547 */ /* 0x000fea000b800000 */
[----:B-1----:R-:W-:Y:S01]  /*34d0*/  IMAD.U32 R0, RZ, RZ, UR15 ;  /* 0x0000000fff007e24 */ /* 0x002fe2000f8e00ff */
[----:B------:R-:W-:-:S04]  /*34e0*/  ULEA UR4, UR14, UR6, 0x3 ;  /* 0x000000060e047291 */ /* 0x000fc8000f8e18ff */
[----:B------:R-:W-:Y:S02]  /*34f0*/  LEA R2, R0, R1, 0x2 ;  /* 0x0000000100027211 */ /* 0x000fe400078e10ff */
[----:B------:R-:W-:-:S04]  /*3500*/  SHF.L.U32 R0, R8, 0x1f, RZ ;  /* 0x0000001f08007819 */ /* 0x000fc800000006ff */
[----:B------:R-:W5:Y:S01]  /*3510*/  LDL R2, [R2] ;  /* 0x0000000002027983 */ /* 0x000f620000100800 */
[----:B------:R1:W2:Y:S01]  /*3520*/  SYNCS.PHASECHK.TRANS64.TRYWAIT P2, [UR4], R0 ;  /* 0x00000000ff0075a7 */ /* 0x0002a20008041104 */
[----:B------:R-:W-:Y:S01]  /*3530*/  UPLOP3.LUT UP3, UPT, UPT, UPT, UPT, 0x40, 0x4 ;  /* 0x000000000004789c */ /* 0x000fe20003f6e870 */
[----:B------:R-:W-:Y:S01]  /*3540*/  UMOV UR13, UR16 ;  /* 0x00000010000d7c82 */ /* 0x000fe20008000000 */
[----:B------:R-:W-:-:S09]  /*3550*/  UMOV UR12, UR14 ;  /* 0x0000000e000c7c82 */ /* 0x000fd20008000000 */
.L_x_56:
[----:B----4-:R-:W-:Y:S01]  /*3560*/  ULEA UR7, UR12, UR6, 0x3 ;  /* 0x000000060c077291 */ /* 0x010fe2000f8e18ff */
[----:B-12---:R-:W-:Y:S11]  /*3570*/  @P2 BRA `(.L_x_54) ;  /* 0x00000000000c2947 */ /* 0x006ff60003800000 */
[----:B------:R-:W-:Y:S04]  /*3580*/  SHF.L.U32 R3, R8, 0x1f, RZ ;  /* 0x0000001f08037819 */ /* 0x000fe800000006ff */
[----:B------:R-:W2:Y:S02]  /*3590*/  SYNCS.PHASECHK.TRANS64.TRYWAIT P0, [UR7], R3 ;  /* 0x00000003ff0075a7 */ /* 0x000ea40008001107 */
[----:B--2---:R-:W-:Y:S05]  /*35a0*/  @!P0 BRA `(.L_x_55) ;  /* 0x0000005400c88947 */ /* 0x004fea0003800000 */
.L_x_54:
[----:B------:R-:W-:Y:S01]  /*35b0*/  UISETP.NE.AND UP0, UPT, UR13, URZ, UPT ;  /* 0x000000ff0d00728c */ /* 0x000fe2000bf05270 */
[----:B------:R-:W-:Y:S01]  /*35c0*/  PLOP3.LUT P2, PT, PT, PT, PT, 0x80, 0x8 ;  /* 0x000000000008781c */ /* 0x000fe20003f4f070 */
[----:B------:R-:W-:Y:S01]  /*35d0*/  UIADD3 UR14, UPT, UPT, UR12, 0x1, URZ ;  /* 0x000000010c0e7890 */ /* 0x000fe2000fffe0ff */
[----:B------:R-:W-:Y:S03]  /*35e0*/  ELECT P1, URZ, PT ;  /* 0x0000000000ff782f */ /* 0x000fe60003820000 */
[----:B------:R-:W-:Y:S01]  /*35f0*/  UISETP.NE.AND UP1, UPT, UR14, 0x8, UPT ;  /* 0x000000080e00788c */ /* 0x000fe2000bf25270 */
[----:B------:R-:W-:Y:S01]  /*3600*/  PLOP3.LUT P0, PT, PT, PT, UP0, 0x80, 0x8 ;  /* 0x000000000008781c */ /* 0x000fe20003f0f008 */
[----:B------:R-:W-:Y:S02]  /*3610*/  ULEA UR26, UR12, UR10, 0xa ;  /* 0x0000000a0c1a7291 */ /* 0x000fe4000f8e50ff */
[----:B------:R-:W-:Y:S02]  /*3620*/  USEL UR11, URZ, 0x1, UP1 ;  /* 0x00000001ff0b7887 */ /* 0x000fe40008800000 */
[----:B------:R-:W-:Y:S02]  /*3630*/  USEL UR14, UR14, URZ, UP1 ;  /* 0x000000ff0e0e7287 */ /* 0x000fe40008800000 */
[----:B------:R-:W-:Y:S02]  /*3640*/  ULEA UR28, UR12, UR9, 0x9 ;  /* 0x000000090c1c7291 */ /* 0x000fe4000f8e48ff */
[----:B------:R-:W-:Y:S01]  /*3650*/  @UP0 ULEA UR4, UR14, UR6, 0x3 ;  /* 0x000000060e040291 */ /* 0x000fe2000f8e18ff */
[----:B------:R-:W-:Y:S01]  /*3660*/  LOP3.LUT R8, R8, UR11, RZ, 0x3c, !PT ;  /* 0x0000000b08087c12 */ /* 0x000fe2000f8e3cff */
[----:B------:R-:W-:Y:S02]  /*3670*/  UIADD3 UR36, UPT, UPT, UR26, 0x2, URZ ;  /* 0x000000021a247890 */ /* 0x000fe4000fffe0ff */
[----:B------:R-:W-:Y:S01]  /*3680*/  UIADD3 UR34, UPT, UPT, UR28, 0x2, URZ ;  /* 0x000000021c227890 */ /* 0x000fe2000fffe0ff */
[----:B-1----:R-:W-:Y:S01]  /*3690*/  @P0 SHF.L.U32 R0, R8, 0x1f, RZ ;  /* 0x0000001f08000819 */ /* 0x002fe200000006ff */
[----:B------:R-:W-:Y:S02]  /*36a0*/  UIADD3 UR32, UPT, UPT, UR26, 0x4, URZ ;  /* 0x000000041a207890 */ /* 0x000fe4000fffe0ff */
[----:B------:R-:W-:Y:S01]  /*36b0*/  UIADD3 UR30, UPT, UPT, UR28, 0x4, URZ ;  /* 0x000000041c1e7890 */ /* 0x000fe2000fffe0ff */
[----:B------:R4:W1:Y:S01]  /*36c0*/  @P0 SYNCS.PHASECHK.TRANS64.TRYWAIT P2, [UR4], R0 ;  /* 0x00000000ff0005a7 */ /* 0x0008620008041104 */
[----:B------:R-:W-:Y:S02]  /*36d0*/  ELECT P0, URZ, PT ;  /* 0x0000000000ff782f */ /* 0x000fe40003800000 */
[C---:B-----5:R-:W-:Y:S01]  /*36e0*/  @P1 R2UR.BROADCAST UR4, R2.reuse ;  /* 0x00000000020412ca */ /* 0x060fe200008e0000 */
[----:B------:R-:W-:Y:S10]  /*36f0*/  UIADD3 UR7, UPT, UPT, UR7, 0x40, URZ ;  /* 0x0000004007077890 */ /* 0x000ff4000fffe0ff */
[C---:B------:R-:W-:Y:S02]  /*3700*/  @P0 R2UR.BROADCAST UR11, R2.reuse ;  /* 0x00000000020b02ca */ /* 0x040fe400008e0000 */
[----:B------:R-:W-:Y:S01]  /*3710*/  ELECT P0, URZ, PT ;  /* 0x0000000000ff782f */ /* 0x000fe20003800000 */
[----:B------:R-:W-:Y:S01]  /*3720*/  UMOV UR27, 0x40004040 ;  /* 0x40004040001b7882 */ /* 0x000fe20000000000 */
[----:B------:R-:W-:Y:S01]  /*3730*/  UMOV UR29, 0x40004040 ;  /* 0x40004040001d7882 */ /* 0x000fe20000000000 */
[----:B------:R-:W-:Y:S01]  /*3740*/  UMOV UR37, 0x40004040 ;  /* 0x4000404000257882 */ /* 0x000fe20000000000 */
[----:B------:R-:W-:Y:S01]  /*3750*/  UMOV UR35, 0x40004040 ;  /* 0x4000404000237882 */ /* 0x000fe20000000000 */
[----:B------:R-:W-:Y:S01]  /*3760*/  UMOV UR33, 0x40004040 ;  /* 0x4000404000217882 */ /* 0x000fe20000000000 */
[----:B------:R-:W-:Y:S01]  /*3770*/  UMOV UR31, 0x40004040 ;  /* 0x40004040001f7882 */ /* 0x000fe20000000000 */
[----:B------:R-:W-:Y:S01]  /*3780*/  UMOV UR12, UR14 ;  /* 0x0000000e000c7c82 */ /* 0x000fe20008000000 */
[----:B------:R2:W-:Y:S01]  /*3790*/  UTCHMMA gdesc[UR28], gdesc[UR26], tmem[UR4], tmem[UR24], idesc[UR25], UP3 ;  /* 0x00ff181a1c0075ea */ /* 0x0005e20009800004 */
[----:B------:R-:W-:Y:S02]  /*37a0*/  UPLOP3.LUT UP3, UPT, UPT, UPT, UPT, 0x80, 0x8 ;  /* 0x000000000008789c */ /* 0x000fe40003f6f070 */
[----:B------:R3:W-:Y:S01]  /*37b0*/  UTCHMMA gdesc[UR34], gdesc[UR36], tmem[UR11], tmem[UR22], idesc[UR23], UPT ;  /* 0x00ff1624220075ea */ /* 0x0007e2000b80000b */
[----:B--2---:R-:W-:Y:S01]  /*37c0*/  UIADD3 UR26, UPT, UPT, UR26, 0x6, URZ ;  /* 0x000000061a1a7890 */ /* 0x004fe2000fffe0ff */
[C---:B------:R-:W-:Y:S02]  /*37d0*/  @P0 R2UR.BROADCAST UR4, R2.reuse ;  /* 0x00000000020402ca */ /* 0x040fe400008e0000 */
[----:B------:R-:W-:Y:S11]  /*37e0*/  ELECT P0, URZ, PT ;  /* 0x0000000000ff782f */ /* 0x000ff60003800000 */
[----:B------:R-:W-:Y:S02]  /*37f0*/  @!UPT UIADD3 URZ, UPT, UPT, URZ, URZ, URZ ;  /* 0x000000fffffff290 */ /* 0x000fe4000fffe0ff */
[----:B---3--:R-:W-:Y:S01]  /*3800*/  @P0 R2UR.BROADCAST UR11, R2 ;  /* 0x00000000020b02ca */ /* 0x008fe200008e0000 */
[----:B------:R-:W-:Y:S01]  /*3810*/  UIADD3 UR28, UPT, UPT, UR28, 0x6, URZ ;  /* 0x000000061c1c7890 */ /* 0x000fe2000fffe0ff */
[----:B------:R2:W-:Y:S11]  /*3820*/  UTCHMMA gdesc[UR30], gdesc[UR32], tmem[UR4], tmem[UR20], idesc[UR21], UPT ;  /* 0x00ff14201e0075ea */ /* 0x0005f6000b800004 */
[----:B------:R4:W-:Y:S01]  /*3830*/  UTCHMMA gdesc[UR28], gdesc[UR26], tmem[UR11], tmem[UR18], idesc[UR19], UPT ;  /* 0x00ff121a1c0075ea */ /* 0x0009e2000b80000b */
[----:B------:R4:W-:Y:S01]  /*3840*/  UTCBAR [UR7], URZ ;  /* 0x000000ff070073e9 */ /* 0x0009e200080000ff */
[----:B--2---:R-:W-:Y:S02]  /*3850*/  UIADD3 UR4, UPT, UPT, UR13, 0x1, URZ ;  /* 0x000000010d047890 */ /* 0x004fe4000fffe0ff */
[----:B------:R-:W-:Y:S02]  /*3860*/  UIADD3 UR13, UPT, UPT, UR13, -0x1, URZ ;  /* 0xffffffff0d0d7890 */ /* 0x000fe4000fffe0ff */
[----:B------:R-:W-:Y:S09]  /*3870*/  UISETP.GT.U32.AND UP0, UPT, UR4, 0x1, UPT ;  /* 0x000000010400788c */ /* 0x000ff2000bf04070 */
[----:B------:R-:W-:Y:S05]  /*3880*/  BRA.U UP0, `(.L_x_56) ;  /* 0xfffffffd00347547 */ /* 0x000fea000b83ffff */
.L_x_53:
[----:B------:R-:W-:Y:S01]  /*3890*/  UIADD3 UR15, UPT, UPT, UR15, 0x1, URZ ;  /* 0x000000010f0f7890 */ /* 0x000fe2000fffe0ff */
[----:B------:R-:W-:Y:S01]  /*38a0*/  LOP3.LUT P0, RZ, R6, 0x1, RZ, 0xc0, !PT ;  /* 0x0000000106ff7812 */ /* 0x000fe2000780c0ff */
[----:B------:R-:W-:Y:S01]  /*38b0*/  UIADD3 UR8, UPT, UPT, UR8, 0xe0, URZ ;  /* 0x000000e008087890 */ /* 0x000fe2000fffe0ff */
[----:B------:R-:W-:Y:S01]  /*38c0*/  LOP3.LUT R9, R9, 0x1, RZ, 0x3c, !PT ;  /* 0x0000000109097812 */ /* 0x000fe200078e3cff */
[----:B------:R-:W-:-:S04]  /*38d0*/  UISETP.NE.AND UP0, UPT, UR15, 0x2, UPT ;  /* 0x000000020f00788c */ /* 0x000fc8000bf05270 */
[----:B------:R-:W-:Y:S02]  /*38e0*/  USEL UR4, URZ, 0x1, UP0 ;  /* 0x00000001ff047887 */ /* 0x000fe40008000000 */
[----:B------:R-:W-:Y:S01]  /*38f0*/  USEL UR15, UR15, URZ, UP0 ;  /* 0x000000ff0f0f7287 */ /* 0x000fe20008000000 */
[----:B------:R2:W-:Y:S03]  /*3900*/  UTCBAR [UR8], URZ ;  /* 0x000000ff080073e9 */ /* 0x0005e600080000ff */
[----:B------:R-:W-:Y:S01]  /*3910*/  LOP3.LUT R10, R10, UR4, RZ, 0x3c, !PT ;  /* 0x000000040a0a7c12 */ /* 0x000fe2000f8e3cff */
[----:B------:R-:W-:Y:S07]  /*3920*/  @P0 BRA `(.L_x_57) ;  /* 0xfffffff800a80947 */ /* 0x000fee000383ffff */
[----:B------:R-:W3:Y:S01]  /*3930*/  S2UR UR4, SR_CgaCtaId ;  /* 0x00000000000479c3 */ /* 0x000ee20000008800 */
[----:B------:R-:W-:Y:S01]  /*3940*/  ELECT P0, URZ, PT ;  /* 0x0000000000ff782f */ /* 0x000fe20003800000 */
[----:B-1--4-:R-:W-:Y:S01]  /*3950*/  IMAD.MOV.U32 R0, RZ, RZ, 0x1 ;  /* 0x00000001ff007424 */ /* 0x012fe200078e00ff */
[----:B------:R-:W-:Y:S01]  /*3960*/  UIADD3 UR6, UPT, UPT, UR6, 0xf0, URZ ;  /* 0x000000f006067890 */ /* 0x000fe2000fffe0ff */
[----:B------:R-:W-:Y:S01]  /*3970*/  SHF.L.U32 R3, R10, 0x1f, RZ ;  /* 0x0000001f0a037819 */ /* 0x000fe200000006ff */
[----:B------:R-:W-:-:S03]  /*3980*/  UMOV UR5, 0x40 ;  /* 0x0000004000057882 */ /* 0x000fc60000000000 */
[----:B------:R-:W-:Y:S01]  /*3990*/  UVIRTCOUNT.DEALLOC.SMPOOL 0x80 ;  /* 0x000000800000784c */ /* 0x000fe20000000000 */
[----:B---3--:R-:W-:Y:S02]  /*39a0*/  ULEA UR4, UR4, UR5, 0x18 ;  /* 0x0000000504047291 */ /* 0x008fe4000f8ec0ff */
[----:B------:R-:W-:-:S07]  /*39b0*/  ULEA UR5, UR15, UR6, 0x3 ;  /* 0x000000060f057291 */ /* 0x000fce000f8e18ff */
[----:B------:R1:W-:Y:S02]  /*39c0*/  @P0 STS.U8 [UR4+0x1c], R0 ;  /* 0x00001c00ff000988 */ /* 0x0003e40008000004 */
[----:B------:R-:W3:Y:S02]  /*39d0*/  SYNCS.PHASECHK.TRANS64.TRYWAIT P0, [UR5], R3 ;  /* 0x00000003ff0075a7 */ /* 0x000ee40008001105 */
[----:B-1-3--:R-:W-:Y:S05]  /*39e0*/  @!P0 BRA `(.L_x_58) ;  /* 0x0000005000d08947 */ /* 0x00afea0003800000 */
.L_x_155:
[----:B------:R-:W-:-:S04]  /*39f0*/  UIADD3 UR7, UPT, UPT, UR15, 0x1, URZ ;  /* 0x000000010f077890 */ /* 0x000fc8000fffe0ff */
[----:B------:R-:W-:-:S04]  /*3a00*/  UISETP.NE.AND UP0, UPT, UR7, 0x2, UPT ;  /* 0x000000020700788c */ /* 0x000fc8000bf05270 */
[----:B------:R-:W-:Y:S02]  /*3a10*/  USEL UR5, URZ, 0x1, UP0 ;  /* 0x00000001ff057887 */ /* 0x000fe40008000000 */
[----:B------:R-:W-:-:S04]  /*3a20*/  USEL UR7, UR7, URZ, UP0 ;  /* 0x000000ff07077287 */ /* 0x000fc80008000000 */
[----:B------:R-:W-:Y:S01]  /*3a30*/  ULEA UR7, UR7, UR6, 0x3 ;  /* 0x0000000607077291 */ /* 0x000fe2000f8e18ff */
[----:B-1----:R-:W-:-:S04]  /*3a40*/  LOP3.LUT R3, R10, UR5, RZ, 0x3c, !PT ;  /* 0x000000050a037c12 */ /* 0x002fc8000f8e3cff */
[----:B------:R-:W-:-:S04]  /*3a50*/  SHF.L.U32 R3, R3, 0x1f, RZ ;  /* 0x0000001f03037819 */ /* 0x000fc800000006ff */
[----:B------:R-:W1:Y:S02]  /*3a60*/  SYNCS.PHASECHK.TRANS64.TRYWAIT P0, [UR7], R3 ;  /* 0x00000003ff0075a7 */ /* 0x000e640008001107 */
[----:B-1----:R-:W-:Y:S05]  /*3a70*/  @!P0 BRA `(.L_x_59) ;  /* 0x0000005000c48947 */ /* 0x002fea0003800000 */
.L_x_157:
[----:B------:R-:W-:Y:S01]  /*3a80*/  NOP ;  /* 0x0000000000007918 */ /* 0x000fe20000000000 */
[----:B-1----:R-:W1:Y:S01]  /*3a90*/  LDS R0, [UR4+0x14] ;  /* 0x00001404ff007984 */ /* 0x002e620008000800 */
[----:B------:R-:W-:Y:S01]  /*3aa0*/  LOP3.LUT R2, R11, 0xffff, RZ, 0xc0, !PT ;  /* 0x0000ffff0b027812 */ /* 0x000fe200078ec0ff */
[----:B------:R-:W-:Y:S02]  /*3ab0*/  IMAD.MOV.U32 R3, RZ, RZ, 0xffff ;  /* 0x0000ffffff037424 */ /* 0x000fe400078e00ff */
[----:B------:R-:W-:Y:S01]  /*3ac0*/  IMAD.MOV.U32 R5, RZ, RZ, 0x1 ;  /* 0x00000001ff057424 */ /* 0x000fe200078e00ff */
[----:B------:R-:W-:-:S04]  /*3ad0*/  SHF.R.U32.HI R2, RZ, 0x5, R2 ;  /* 0x00000005ff027819 */ /* 0x000fc80000011602 */
[-C--:B------:R-:W-:Y:S02]  /*3ae0*/  SHF.L.U32 R3, R3, R2.reuse, RZ ;  /* 0x0000000203037219 */ /* 0x080fe400000006ff */
[----:B------:R-:W-:Y:S02]  /*3af0*/  SHF.L.U32 R5, R5, R2, RZ ;  /* 0x0000000205057219 */ /* 0x000fe400000006ff */
[----:B-1----:R-:W-:-:S04]  /*3b00*/  LOP3.LUT R0, R0, R3, RZ, 0xc0, !PT ;  /* 0x0000000300007212 */ /* 0x002fc800078ec0ff */
[----:B------:R-:W-:-:S13]  /*3b10*/  ISETP.NE.AND P0, PT, R0, R3, PT ;  /* 0x000000030000720c */ /* 0x000fda0003f05270 */
[----:B------:R-:W-:Y:S05]  /*3b20*/  @P0 BRA `(.L_x_60) ;  /* 0x00000000005c0947 */ /* 0x000fea0003800000 */
[----:B------:R-:W1:Y:S02]  /*3b30*/  LDS R0, [UR4+0x18] ;  /* 0x00001804ff007984 */ /* 0x000e640008000800 */
[----:B-1----:R-:W-:-:S04]  /*3b40*/  LOP3.LUT R0, R0, R5, RZ, 0xc0, !PT ;  /* 0x0000000500007212 */ /* 0x002fc800078ec0ff */
[----:B------:R-:W-:-:S13]  /*3b50*/  ISETP.NE.AND P0, PT, R0, R5, PT ;  /* 0x000000050000720c */ /* 0x000fda0003f05270 */
[----:B------:R-:W-:Y:S05]  /*3b60*/  @P0 BRA `(.L_x_61) ;  /* 0x0000000000400947 */ /* 0x000fea0003800000 */
[----:B--2---:R-:W-:Y:S01]  /*3b70*/  R2UR UR8, R3 ;  /* 0x00000000030872ca */ /* 0x004fe200000e0000 */
[----:B------:R-:W1:Y:S01]  /*3b80*/  S2R R2, SR_LANEID ;  /* 0x0000000000027919 */ /* 0x000e620000000000 */
[----:B------:R-:W-:Y:S01]  /*3b90*/  LOP3.LUT R5, RZ, R5, RZ, 0x33, !PT ;  /* 0x00000005ff057212 */ /* 0x000fe200078e33ff */
[----:B------:R-:W-:Y:S02]  /*3ba0*/  VOTEU.ANY UR7, UPT, PT ;  /* 0x0000000000077886 */ /* 0x000fe400038e0100 */
[----:B------:R-:W-:Y:S01]  /*3bb0*/  UFLO.U32 UR7, UR7 ;  /* 0x00000007000772bd */ /* 0x000fe200080e0000 */
[----:B------:R-:W2:Y:S07]  /*3bc0*/  REDUX UR5, R5 ;  /* 0x00000000050573c4 */ /* 0x000eae0000000000 */
[----:B------:R-:W-:-:S06]  /*3bd0*/  ULOP3.LUT UR8, URZ, UR8, URZ, 0x33, !UPT ;  /* 0x00000008ff087292 */ /* 0x000fcc000f8e33ff */
[----:B------:R-:W-:-:S04]  /*3be0*/  IMAD.U32 R0, RZ, RZ, UR8 ;  /* 0x00000008ff007e24 */ /* 0x000fc8000f8e00ff */
[----:B------:R-:W3:Y:S02]  /*3bf0*/  REDUX UR6, R0 ;  /* 0x00000000000673c4 */ /* 0x000ee40000000000 */
[----:B------:R4:W-:Y:S01]  /*3c00*/  UTCATOMSWS.AND URZ, UR8 ;  /* 0x0000000800ff79e3 */ /* 0x0009e20008000000 */
[----:B-1----:R-:W-:Y:S01]  /*3c10*/  ISETP.EQ.U32.AND P0, PT, R2, UR7, PT ;  /* 0x0000000702007c0c */ /* 0x002fe2000bf02070 */
[----:B--2---:R-:W-:Y:S02]  /*3c20*/  IMAD.U32 R2, RZ, RZ, UR5 ;  /* 0x00000005ff027e24 */ /* 0x004fe4000f8e00ff */
[----:B---3--:R-:W-:-:S10]  /*3c30*/  IMAD.U32 R3, RZ, RZ, UR6 ;  /* 0x00000006ff037e24 */ /* 0x008fd4000f8e00ff */
[----:B------:R4:W-:Y:S04]  /*3c40*/  @P0 ATOMS.AND RZ, [UR4+0x14], R3 ;  /* 0x00001403ffff098c */ /* 0x0009e8000a800004 */
[----:B------:R4:W-:Y:S01]  /*3c50*/  @P0 ATOMS.AND RZ, [UR4+0x18], R2 ;  /* 0x00001802ffff098c */ /* 0x0009e2000a800004 */
[----:B------:R-:W-:Y:S05]  /*3c60*/  BRA `(.L_x_62) ;  /* 0x0000000000147947 */ /* 0x000fea0003800000 */
.L_x_61:
[----:B------:R-:W-:Y:S02]  /*3c70*/  MOV R2, 0x3c90 ;  /* 0x00003c9000027802 */ /* 0x000fe40000000f00 */
[----:B--2--5:R-:W-:Y:S05]  /*3c80*/  CALL.REL.NOINC `($__internal_0_$__cuda_sm10x_tcgen05_guardrail_trap_col_being_dealloced_not_returned_by_alloc) ;  /* 0x0000005400b07944 */ /* 0x024fea0003c00000 */
[----:B------:R-:W-:Y:S05]  /*3c90*/  BRA `(.L_x_62) ;  /* 0x0000000000087947 */ /* 0x000fea0003800000 */
.L_x_60:
[----:B------:R-:W-:Y:S02]  /*3ca0*/  MOV R2, 0x3cc0 ;  /* 0x00003cc000027802 */ /* 0x000fe40000000f00 */
[----:B--2--5:R-:W-:Y:S05]  /*3cb0*/  CALL.REL.NOINC `($__internal_2_$__cuda_sm10x_tcgen05_guardrail_trap_unallocated_columns_being_dealloced) ;  /* 0x0000005400bc7944 */ /* 0x024fea0003c00000 */
.L_x_62:
[----:B------:R-:W-:Y:S01]  /*3cc0*/  NOP ;  /* 0x0000000000007918 */ /* 0x000fe20000000000 */
[----:B----4-:R-:W-:Y:S05]  /*3cd0*/  EXIT ;  /* 0x000000000000794d */ /* 0x010fea0003800000 */
.L_x_46:
[----:B------:R-:W-:-:S09]  /*3ce0*/  UISETP.NE.OR UP2, UPT, UR8, 0x3, !UP2 ;  /* 0x000000030800788c */ /* 0x000fd2000d745670 */
[----:B------:R-:W-:Y:S05]  /*3cf0*/  BRA.U UP2, `(.L_x_63) ;  /* 0x0000001102647547 */ /* 0x000fea000b800000 */
[----:B-----5:R-:W1:Y:S01]  /*3d00*/  LDC.64 R32, c[0x0][0x988] ;  /* 0x00026200ff207b82 */ /* 0x020e620000000a00 */
[----:B------:R-:W2:Y:S01]  /*3d10*/  LDCU.64 UR8, c[0x0][0x888] ;  /* 0x00011100ff0877ac */ /* 0x000ea20008000a00 */
[----:B------:R-:W-:Y:S02]  /*3d20*/  IMAD.MOV.U32 R36, RZ, RZ, 0x1 ;  /* 0x00000001ff247424 */ /* 0x000fe400078e00ff */
[----:B------:R-:W-:Y:S01]  /*3d30*/  IMAD.MOV.U32 R34, RZ, RZ, RZ ;  /* 0x000000ffff227224 */ /* 0x000fe200078e00ff */
[----:B------:R-:W4:Y:S03]  /*3d40*/  LDCU.64 UR4, c[0x0][0x890] ;  /* 0x00011200ff0477ac */ /* 0x000f260008000a00 */
[----:B------:R-:W3:Y:S01]  /*3d50*/  LDC.64 R24, c[0x0][0x980] ;  /* 0x00026000ff187b82 */ /* 0x000ee20000000a00 */
[----:B------:R-:W-:Y:S01]  /*3d60*/  UMOV UR22, 0x400 ;  /* 0x0000040000167882 */ /* 0x000fe20000000000 */
[----:B------:R-:W-:-:S02]  /*3d70*/  UPLOP3.LUT UP1, UPT, UPT, UPT, UPT, 0x40, 0x4 ;  /* 0x000000000004789c */ /* 0x000fc40003f2e870 */
[----:B------:R-:W-:-:S04]  /*3d80*/  ULEA UR22, UR45, UR22, 0x18 ;  /* 0x000000162d167291 */ /* 0x000fc8000f8ec0ff */
[----:B------:R-:W3:Y:S01]  /*3d90*/  LDC R0, c[0x0][0xb30] ;  /* 0x0002cc00ff007b82 */ /* 0x000ee20000000800 */
[----:B------:R-:W-:Y:S02]  /*3da0*/  UIADD3 UR23, UPT, UPT, UR22, 0x98, URZ ;  /* 0x0000009816177890 */ /* 0x000fe4000fffe0ff */
[----:B------:R-:W-:Y:S02]  /*3db0*/  UIADD3 UR33, UPT, UPT, UR22, 0x80, URZ ;  /* 0x0000008016217890 */ /* 0x000fe4000fffe0ff */
[----:B------:R-:W-:Y:S02]  /*3dc0*/  UIADD3 UR25, UPT, UPT, UR22, 0x88, URZ ;  /* 0x0000008816197890 */ /* 0x000fe4000fffe0ff */
[----:B--2---:R-:W-:Y:S01]  /*3dd0*/  UISETP.NE.U32.AND UP4, UPT, UR8, URZ, UPT ;  /* 0x000000ff0800728c */ /* 0x004fe2000bf85070 */
[----:B------:R-:W2:Y:S01]  /*3de0*/  LDC R27, c[0x0][0x370] ;  /* 0x0000dc00ff1b7b82 */ /* 0x000ea20000000800 */
[C---:B-1----:R-:W-:Y:S01]  /*3df0*/  ISETP.NE.AND P0, PT, R33.reuse, 0x1, PT ;  /* 0x000000012100780c */ /* 0x042fe20003f05270 */
[----:B----4-:R-:W-:Y:S01]  /*3e00*/  UISETP.NE.U32.AND UP5, UPT, UR4, URZ, UPT ;  /* 0x000000ff0400728c */ /* 0x010fe2000bfa5070 */
[----:B------:R-:W-:Y:S01]  /*3e10*/  R2UR UR7, R33 ;  /* 0x00000000210772ca */ /* 0x000fe200000e0000 */
[----:B------:R-:W-:Y:S01]  /*3e20*/  UIADD3 UR15, UPT, UPT, UR22, 0xd8, URZ ;  /* 0x000000d8160f7890 */ /* 0x000fe2000fffe0ff */
[----:B------:R-:W-:Y:S01]  /*3e30*/  IMAD.MOV.U32 R33, RZ, RZ, 0x2000 ;  /* 0x00002000ff217424 */ /* 0x000fe200078e00ff */
[----:B------:R-:W-:-:S02]  /*3e40*/  UIADD3 UR17, UPT, UPT, UR22, 0x90, URZ ;  /* 0x0000009016117890 */ /* 0x000fc4000fffe0ff */
[----:B------:R-:W1:Y:S01]  /*3e50*/  LDC R2, c[0x0][0xb0c] ;  /* 0x0002c300ff027b82 */ /* 0x000e620000000800 */
[----:B---3--:R-:W-:Y:S01]  /*3e60*/  R2UR UR14, R24 ;  /* 0x00000000180e72ca */ /* 0x008fe200000e0000 */
[----:B------:R-:W-:Y:S02]  /*3e70*/  UPRMT UR23, UR45, 0x654, UR23 ;  /* 0x000006542d177896 */ /* 0x000fe40008000017 */
[----:B------:R-:W-:Y:S02]  /*3e80*/  UPRMT UR31, UR45, 0x654, UR33 ;  /* 0x000006542d1f7896 */ /* 0x000fe40008000021 */
[----:B------:R-:W-:Y:S02]  /*3e90*/  UPRMT UR30, UR45, 0x654, UR25 ;  /* 0x000006542d1e7896 */ /* 0x000fe40008000019 */
[----:B------:R-:W3:Y:S01]  /*3ea0*/  LDC R17, c[0x0][0xb20] ;  /* 0x0002c800ff117b82 */ /* 0x000ee20000000800 */
[----:B------:R-:W-:Y:S01]  /*3eb0*/  ISETP.NE.AND P1, PT, R0, 0x1, PT ;  /* 0x000000010000780c */ /* 0x000fe20003f25270 */
[----:B------:R-:W-:-:S02]  /*3ec0*/  UISETP.NE.AND.EX UP4, UPT, UR9, URZ, UPT, UP4 ;  /* 0x000000ff0900728c */ /* 0x000fc4000bf85340 */
[----:B------:R-:W-:Y:S02]  /*3ed0*/  UPRMT UR15, URZ, 0x654, UR15 ;  /* 0x00000654ff0f7896 */ /* 0x000fe4000800000f */
[----:B------:R-:W-:Y:S02]  /*3ee0*/  UPRMT UR45, UR45, 0x654, UR17 ;  /* 0x000006542d2d7896 */ /* 0x000fe40008000011 */
[----:B------:R-:W4:Y:S01]  /*3ef0*/  LDC.64 R38, c[0x0][0x348] ;  /* 0x0000d200ff267b82 */ /* 0x000f220000000a00 */
[----:B------:R-:W-:Y:S01]  /*3f00*/  UISETP.NE.AND.EX UP5, UPT, UR5, URZ, UPT, UP5 ;  /* 0x000000ff0500728c */ /* 0x000fe2000bfa5350 */
[----:B------:R-:W-:-:S06]  /*3f10*/  VOTEU.ANY UP3, P0 ;  /* 0x0000000000ff7886 */ /* 0x000fcc0000060100 */
[----:B------:R-:W1:Y:S08]  /*3f20*/  LDC.64 R20, c[0x0][0xb10] ;  /* 0x0002c400ff147b82 */ /* 0x000e700000000a00 */
[----:B------:R-:W1:Y:S08]  /*3f30*/  LDC.64 R6, c[0x0][0xb18] ;  /* 0x0002c600ff067b82 */ /* 0x000e700000000a00 */
[----:B------:R-:W1:Y:S08]  /*3f40*/  LDC.64 R4, c[0x0][0xb28] ;  /* 0x0002ca00ff047b82 */ /* 0x000e700000000a00 */
[----:B------:R-:W1:Y:S08]  /*3f50*/  LDC.64 R22, c[0x0][0x990] ;  /* 0x00026400ff167b82 */ /* 0x000e700000000a00 */
[----:B--23--:R-:W1:Y:S02]  /*3f60*/  LDC R18, c[0x0][0x374] ;  /* 0x0000dd00ff127b82 */ /* 0x00ce640000000800 */
.L_x_74:
[----:B------:R-:W-:Y:S04]  /*3f70*/  SHF.L.U32 R3, R34, 0x1f, RZ ;  /* 0x0000001f22037819 */ /* 0x000fe800000006ff */
[----:B--2---:R-:W2:Y:S02]  /*3f80*/  SYNCS.PHASECHK.TRANS64.TRYWAIT P0, [UR22+0xd0], R3 ;  /* 0x0000d003ff0075a7 */ /* 0x004ea40008001116 */
[----:B--2---:R-:W-:Y:S05]  /*3f90*/  @!P0 BRA `(.L_x_64) ;  /* 0x0000004c00948947 */ /* 0x004fea0003800000 */
.L_x_159:
[----:B------:R-:W3:Y:S01]  /*3fa0*/  LDS.128 R28, [UR22+0x110] ;  /* 0x00011016ff1c7984 */ /* 0x000ee20008000c00 */
[----:B------:R-:W-:Y:S01]  /*3fb0*/  ISETP.GE.AND P0, PT, R26, 0x1, PT ;  /* 0x000000011a00780c */ /* 0x000fe20003f06270 */
[----:B------:R-:W-:Y:S01]  /*3fc0*/  @!PT LDS RZ, [RZ] ;  /* 0x00000000fffff984 */ /* 0x000fe20000000800 */
[----:B------:R-:W-:Y:S01]  /*3fd0*/  @!PT LDS RZ, [RZ] ;  /* 0x00000000fffff984 */ /* 0x000fe20000000800 */
[----:B------:R-:W-:Y:S01]  /*3fe0*/  @!PT LDS RZ, [RZ] ;  /* 0x00000000fffff984 */ /* 0x000fe20000000800 */
[----:B------:R-:W-:Y:S01]  /*3ff0*/  @!PT LDS RZ, [RZ] ;  /* 0x00000000fffff984 */ /* 0x000fe20000000800 */
[----:B------:R5:W-:Y:S06]  /*4000*/  MEMBAR.ALL.CTA ;  /* 0x0000000000007992 */ /* 0x000bec0000008000 */
[----:B-----5:R-:W5:Y:S02]  /*4010*/  FENCE.VIEW.ASYNC.S ;  /* 0x00000000000073c6 */ /* 0x020f640000000000 */
[----:B-----5:R-:W-:Y:S01]  /*4020*/  SYNCS.ARRIVE.TRANS64.RED.A1T0 RZ, [UR15], RZ ;  /* 0x000000ffffff79a7 */ /* 0x020fe2000810040f */
[----:B---3--:R-:W-:Y:S11]  /*4030*/  LOP3.LUT P3, RZ, R30, 0x1, RZ, 0xc0, !PT ;  /* 0x000000011eff7812 */ /* 0x008ff6000786c0ff */
[----:B------:R-:W-:Y:S02]  /*4040*/  @!UPT UIADD3 URZ, UPT, UPT, URZ, URZ, URZ ;  /* 0x000000fffffff290 */ /* 0x000fe4000fffe0ff */
[----:B------:R-:W-:Y:S02]  /*4050*/  @P3 MOV R13, R28 ;  /* 0x0000001c000d3202 */ /* 0x000fe40000000f00 */
[----:B------:R-:W-:Y:S01]  /*4060*/  @P3 LOP3.LUT R8, R29, 0xffff, RZ, 0xc0, !PT ;  /* 0x0000ffff1d083812 */ /* 0x000fe200078ec0ff */
[----:B------:R-:W-:Y:S06]  /*4070*/  @!P0 BRA `(.L_x_65) ;  /* 0x0000000000a48947 */ /* 0x000fec0003800000 */
[----:B-1----:R-:W-:Y:S01]  /*4080*/  IMAD.HI.U32 R42, R18, R7, RZ ;  /* 0x00000007122a7227 */ /* 0x002fe200078e00ff */
[----:B------:R-:W-:Y:S02]  /*4090*/  ISETP.NE.AND P0, PT, R6, 0x1, PT ;  /* 0x000000010600780c */ /* 0x000fe40003f05270 */
[----:B------:R-:W-:Y:S01]  /*40a0*/  ISETP.NE.AND P2, PT, R26, 0x1, PT ;  /* 0x000000011a00780c */ /* 0x000fe20003f45270 */
[-C--:B------:R-:W-:Y:S01]  /*40b0*/  IMAD.HI.U32 R40, R27, R20.reuse, RZ ;  /* 0x000000141b287227 */ /* 0x080fe200078e00ff */
[----:B------:R-:W-:Y:S02]  /*40c0*/  SHF.R.U32.HI R37, RZ, R17, R42 ;  /* 0x00000011ff257219 */ /* 0x000fe4000001162a */
[----:B------:R-:W-:Y:S01]  /*40d0*/  ISETP.NE.AND P4, PT, R2, 0x1, PT ;  /* 0x000000010200780c */ /* 0x000fe20003f85270 */
[----:B------:R-:W-:Y:S01]  /*40e0*/  IMAD.HI.U32 R46, R8, R7, RZ ;  /* 0x00000007082e7227 */ /* 0x000fe200078e00ff */
[----:B------:R-:W-:Y:S02]  /*40f0*/  SHF.R.U32.HI R40, RZ, R21, R40 ;  /* 0x00000015ff287219 */ /* 0x000fe40000011628 */
[----:B--2---:R-:W-:Y:S01]  /*4100*/  SEL R3, R18, R37, !P0 ;  /* 0x0000002512037207 */ /* 0x004fe20004000000 */
[----:B------:R-:W-:Y:S01]  /*4110*/  IMAD.HI.U32 R42, R13, R20, RZ ;  /* 0x000000140d2a7227 */ /* 0x000fe200078e00ff */
[----:B------:R-:W-:Y:S02]  /*4120*/  SEL R11, R27, R40, !P4 ;  /* 0x000000281b0b7207 */ /* 0x000fe40006000000 */
[----:B------:R-:W-:Y:S01]  /*4130*/  SHF.R.U32.HI R37, RZ, R17, R46 ;  /* 0x00000011ff257219 */ /* 0x000fe2000001162e */
[-C--:B------:R-:W-:Y:S01]  /*4140*/  IMAD.HI.U32 R44, R3, R4.reuse, RZ ;  /* 0x00000004032c7227 */ /* 0x080fe200078e00ff */
[----:B------:R-:W-:Y:S02]  /*4150*/  SHF.R.U32.HI R42, RZ, R21, R42 ;  /* 0x00000015ff2a7219 */ /* 0x000fe4000001162a */
[----:B------:R-:W-:Y:S01]  /*4160*/  SEL R9, R8, R37, !P0 ;  /* 0x0000002508097207 */ /* 0x000fe20004000000 */
[-C--:B------:R-:W-:Y:S01]  /*4170*/  IMAD.HI.U32 R40, R11, R4.reuse, RZ ;  /* 0x000000040b287227 */ /* 0x080fe200078e00ff */
[-C--:B------:R-:W-:Y:S03]  /*4180*/  @P2 SHF.R.U32.HI R3, RZ, R5.reuse, R44 ;  /* 0x00000005ff032219 */ /* 0x080fe6000001162c */
[----:B------:R-:W-:Y:S01]  /*4190*/  IMAD.HI.U32 R14, R9, R4, RZ ;  /* 0x00000004090e7227 */ /* 0x000fe200078e00ff */
[----:B------:R-:W-:Y:S03]  /*41a0*/  @P2 SHF.R.U32.HI R11, RZ, R5, R40 ;  /* 0x00000005ff0b2219 */ /* 0x000fe60000011628 */
[C---:B------:R-:W-:Y:S01]  /*41b0*/  IMAD R10, R26.reuse, R3, RZ ;  /* 0x000000031a0a7224 */ /* 0x040fe200078e02ff */
[----:B------:R-:W-:Y:S01]  /*41c0*/  SEL R3, R13, R42, !P4 ;  /* 0x0000002a0d037207 */ /* 0x000fe20006000000 */
[C---:B------:R-:W-:Y:S01]  /*41d0*/  IMAD R12, R26.reuse, R11, RZ ;  /* 0x0000000b1a0c7224 */ /* 0x040fe200078e02ff */
[-C--:B------:R-:W-:Y:S02]  /*41e0*/  SHF.R.U32.HI R14, RZ, R5.reuse, R14 ;  /* 0x00000005ff0e7219 */ /* 0x080fe4000001160e */
[C---:B------:R-:W-:Y:S02]  /*41f0*/  ISETP.GE.AND P0, PT, R9.reuse, R10, PT ;  /* 0x0000000a0900720c */ /* 0x040fe40003f06270 */
[----:B------:R-:W-:Y:S02]  /*4200*/  SEL R15, R9, R14, !P2 ;  /* 0x0000000e090f7207 */ /* 0x000fe40005000000 */
[C---:B------:R-:W-:Y:S03]  /*4210*/  ISETP.GE.OR P0, PT, R3.reuse, R12, P0 ;  /* 0x0000000c0300720c */ /* 0x040fe60000706670 */
[----:B------:R-:W-:Y:S04]  /*4220*/  IMAD.MOV R14, RZ, RZ, -R15 ;  /* 0x000000ffff0e7224 */ /* 0x000fe800078e0a0f */
[----:B------:R-:W-:Y:S06]  /*4230*/  IMAD R14, R26, R14, R9 ;  /* 0x0000000e1a0e7224 */ /* 0x000fec00078e0209 */
[C---:B------:R-:W-:Y:S05]  /*4240*/  @!P0 IMAD.HI.U32 R10, R3.reuse, R4, RZ ;  /* 0x00000004030a8227 */ /* 0x040fea00078e00ff */
[----:B------:R-:W-:Y:S04]  /*4250*/  @!P0 SHF.R.U32.HI R10, RZ, R5, R10 ;  /* 0x00000005ff0a8219 */ /* 0x000fe8000001160a */
[----:B------:R-:W-:Y:S01]  /*4260*/  @!P0 SEL R0, R3, R10, !P2 ;  /* 0x0000000a03008207 */ /* 0x000fe20005000000 */
[----:B------:R-:W-:Y:S03]  /*4270*/  IMAD.MOV R10, RZ, RZ, -R3 ;  /* 0x000000ffff0a7224 */ /* 0x000fe600078e0a03 */
[----:B------:R-:W-:Y:S01]  /*4280*/  @!P0 IADD3 R15, PT, PT, R15, -R0, RZ ;  /* 0x800000000f0f8210 */ /* 0x000fe20007ffe0ff */
[----:B------:R-:W-:Y:S01]  /*4290*/  @!P0 IMAD R0, R11, R14, R0 ;  /* 0x0000000e0b008224 */ /* 0x000fe200078e0200 */
[----:B------:R-:W-:Y:S01]  /*42a0*/  IADD3 R11, PT, PT, -R9, RZ, RZ ;  /* 0x000000ff090b7210 */ /* 0x000fe20007ffe1ff */
[----:B------:R-:W-:Y:S02]  /*42b0*/  IMAD R13, R2, R10, R13 ;  /* 0x0000000a020d7224 */ /* 0x000fe400078e020d */
[----:B------:R-:W-:Y:S02]  /*42c0*/  @!P0 IMAD R9, R15, R26, R3 ;  /* 0x0000001a0f098224 */ /* 0x000fe400078e0203 */
[----:B------:R-:W-:Y:S02]  /*42d0*/  @!P0 IMAD.MOV.U32 R3, RZ, RZ, R0 ;  /* 0x000000ffff038224 */ /* 0x000fe400078e0000 */
[----:B------:R-:W-:Y:S02]  /*42e0*/  IMAD R8, R6, R11, R8 ;  /* 0x0000000b06087224 */ /* 0x000fe400078e0208 */
[----:B------:R-:W-:Y:S02]  /*42f0*/  IMAD R13, R3, R2, R13 ;  /* 0x00000002030d7224 */ /* 0x000fe400078e020d */
[----:B------:R-:W-:Y:S02]  /*4300*/  IMAD R8, R9, R6, R8 ;  /* 0x0000000609087224 */ /* 0x000fe400078e0208 */
.L_x_65:
[----:B------:R-:W-:Y:S05]  /*4310*/  BRA.U UP1, `(.L_x_66) ;  /* 0x0000000101107547 */ /* 0x000fea000b800000 */
[----:B--2---:R-:W-:Y:S04]  /*4320*/  MOV R0, UR6 ;  /* 0x0000000600007c02 */ /* 0x004fe80008000f00 */
[----:B------:R-:W-:Y:S04]  /*4330*/  SHF.L.U32 R3, R0, 0x1f, RZ ;  /* 0x0000001f00037819 */ /* 0x000fe800000006ff */
[----:B------:R-:W2:Y:S02]  /*4340*/  SYNCS.PHASECHK.TRANS64.TRYWAIT P0, [UR22+0xc8], R3 ;  /* 0x0000c803ff0075a7 */ /* 0x000ea40008001116 */
[----:B--2---:R-:W-:Y:S05]  /*4350*/  @!P0 BRA `(.L_x_67) ;  /* 0x0000004800bc8947 */ /* 0x004fea0003800000 */
.L_x_66:
[----:B------:R-:W-:Y:S02]  /*4360*/  R2UR UR34, R16 ;  /* 0x00000000102272ca */ /* 0x000fe400000e0000 */
[----:B------:R-:W-:Y:S02]  /*4370*/  ISETP.NE.U32.AND P0, PT, RZ, UR4, PT ;  /* 0x00000004ff007c0c */ /* 0x000fe4000bf05070 */
[----:B------:R-:W-:Y:S02]  /*4380*/  SHF.L.U32 R12, R36, 0x1f, RZ ;  /* 0x0000001f240c7819 */ /* 0x000fe400000006ff */
[----:B------:R-:W-:Y:S07]  /*4390*/  ISETP.NE.AND.EX P0, PT, RZ, UR5, PT, P0 ;  /* 0x00000005ff007c0c */ /* 0x000fee000bf05300 */
[----:B------:R-:W-:Y:S01]  /*43a0*/  USHF.L.U32 UR34, UR34, 0x7, URZ ;  /* 0x0000000722227899 */ /* 0x000fe200080006ff */
[----:B------:R-:W-:Y:S11]  /*43b0*/  BRA.U !UP5, `(.L_x_68) ;  /* 0x000000010d347547 */ /* 0x000ff6000b800000 */
[----:B------:R-:W-:Y:S01]  /*43c0*/  UPLOP3.LUT UP0, UPT, UPT, UPT, UP4, 0x80, 0x8 ;  /* 0x000000000008789c */ /* 0x000fe20003f0f040 */
[----:B--2---:R-:W-:Y:S02]  /*43d0*/  HFMA2 R0, -RZ, RZ, 0, 5.9604644775390625e-08 ;  /* 0x00000001ff007431 */ /* 0x004fe400000001ff */
[----:B------:R-:W-:Y:S03]  /*43e0*/  IMAD.MOV.U32 R79, RZ, RZ, 0x1 ;  /* 0x00000001ff4f7424 */ /* 0x000fe600078e00ff */
[----:B------:R-:W-:Y:S05]  /*43f0*/  PLOP3.LUT P2, PT, PT, PT, UP0, 0x80, 0x8 ;  /* 0x000000000008781c */ /* 0x000fea0003f4f008 */
[----:B------:R-:W2:Y:S01]  /*4400*/  @UP0 LDCU.64 UR10, c[0x0][0x888] ;  /* 0x00011100ff0a07ac */ /* 0x000ea20008000a00 */
[----:B------:R-:W-:Y:S07]  /*4410*/  @UP0 UIMAD UR8, UR57, UR4, URZ ;  /* 0x00000004390802a4 */ /* 0x000fee000f8e02ff */
[----:B------:R-:W-:Y:S01]  /*4420*/  @!P2 PRMT R79, R0, 0x7610, R79 ;  /* 0x00007610004fa816 */ /* 0x000fe2000000004f */
[----:B--2---:R-:W-:Y:S03]  /*4430*/  @UP0 UIMAD.WIDE UR10, UR8, 0x4, UR10 ;  /* 0x00000004080a08a5 */ /* 0x004fe6000f8e020a */
[----:B------:R-:W2:Y:S03]  /*4440*/  @!UP0 LDCU UR8, c[0x0][0x880] ;  /* 0x00011000ff0887ac */ /* 0x000ea60008000800 */
[----:B------:R-:W-:Y:S01]  /*4450*/  IMAD.U32 R10, RZ, RZ, UR10 ;  /* 0x0000000aff0a7e24 */ /* 0x000fe2000f8e00ff */
[----:B------:R-:W-:Y:S05]  /*4460*/  MOV R11, UR11 ;  /* 0x0000000b000b7c02 */ /* 0x000fea0008000f00 */
[----:B------:R3:W5:Y:S02]  /*4470*/  @P2 LDG.E R35, desc[UR48][R10.64] ;  /* 0x000000300a232981 */ /* 0x000764000c1e1900 */
[----:B--23--:R-:W-:Y:S07]  /*4480*/  @!P2 IMAD.U32 R35, RZ, RZ, UR8 ;  /* 0x00000008ff23ae24 */ /* 0x00cfee000f8e00ff */
.L_x_68:
[----:B-----5:R-:W-:Y:S01]  /*4490*/  @!P0 FSETP.EQ.AND P4, PT, R35, RZ, PT ;  /* 0x000000ff2300820b */ /* 0x020fe20003f82000 */
[----:B------:R-:W-:Y:S01]  /*44a0*/  @!UPT UIADD3 URZ, UPT, UPT, URZ, URZ, URZ ;  /* 0x000000fffffff290 */ /* 0x000fe2000fffe0ff */
[----:B------:R-:W-:Y:S11]  /*44b0*/  @!P0 BRA `(.L_x_69) ;  /* 0x0000000000148947 */ /* 0x000ff60003800000 */
[----:B------:R-:W-:Y:S02]  /*44c0*/  LOP3.LUT P0, RZ, R79, 0xff, RZ, 0xc0, !PT ;  /* 0x000000ff4fff7812 */ /* 0x000fe4000780c0ff */
[----:B------:R-:W-:Y:S04]  /*44d0*/  PLOP3.LUT P4, PT, PT, PT, UP0, 0x80, 0x8 ;  /* 0x000000000008781c */ /* 0x000fe80003f8f008 */
[----:B------:R-:W-:Y:S07]  /*44e0*/  PLOP3.LUT P4, PT, P4, PT, PT, 0x8, 0x80 ;  /* 0x000000000080781c */ /* 0x000fee000278e170 */
[----:B------:R-:W-:Y:S11]  /*44f0*/  @P0 FSETP.EQ.AND P4, PT, R35, RZ, PT ;  /* 0x000000ff2300020b */ /* 0x000ff60003f82000 */
[----:B------:R-:W-:Y:S02]  /*4500*/  @!UPT UIADD3 URZ, UPT, UPT, URZ, URZ, URZ ;  /* 0x000000fffffff290 */ /* 0x000fe4000fffe0ff */
.L_x_69:
[----:B------:R-:W-:Y:S01]  /*4510*/  ISETP.NE.AND P0, PT, R24, 0x1, PT ;  /* 0x000000011800780c */ /* 0x000fe20003f05270 */
[----:B------:R-:W3:Y:S01]  /*4520*/  SYNCS.PHASECHK.TRANS64.TRYWAIT P2, [UR22+0xa0], R12 ;  /* 0x0000a00cff0075a7 */ /* 0x000ee20008041116 */
[----:B------:R-:W-:Y:S04]  /*4530*/  IMAD.SHL.U32 R10, R19, 0x40, RZ ;  /* 0x00000040130a7824 */ /* 0x000fe800078e00ff */
[C---:B------:R-:W-:Y:S01]  /*4540*/  IMAD.HI.U32 R9, R10.reuse, R25, RZ ;  /* 0x000000190a097227 */ /* 0x040fe200078e00ff */
[C---:B------:R-:W-:Y:S04]  /*4550*/  R2UR UR35, R10.reuse ;  /* 0x000000000a2372ca */ /* 0x040fe800000e0000 */
[----:B------:R-:W-:Y:S04]  /*4560*/  SHF.R.U32.HI R9, RZ, R32, R9 ;  /* 0x00000020ff097219 */ /* 0x000fe80000011609 */
[----:B------:R-:W-:Y:S02]  /*4570*/  SEL R9, R10, R9, !P0 ;  /* 0x000000090a097207 */ /* 0x000fe40004000000 */
[----:B------:R-:W-:Y:S02]  /*4580*/  ELECT P0, URZ, PT ;  /* 0x0000000000ff782f */ /* 0x000fe40003800000 */
[C---:B------:R-:W-:Y:S01]  /*4590*/  R2UR UR8, R9.reuse ;  /* 0x00000000090872ca */ /* 0x040fe200000e0000 */
[C---:B-12---:R-:W-:Y:S01]  /*45a0*/  IMAD.HI.U32 R0, R9.reuse, R22, RZ ;  /* 0x0000001609007227 */ /* 0x046fe200078e00ff */
[----:B------:R-:W-:Y:S02]  /*45b0*/  PLOP3.LUT P4, PT, P4, P0, PT, 0xf2, 0x2f ;  /* 0x00000000002f781c */ /* 0x000fe40002781e72 */
[----:B------:R-:W-:Y:S01]  /*45c0*/  R2UR UR36, R9 ;  /* 0x00000000092472ca */ /* 0x000fe200000e0000 */
[----:B------:R-:W-:Y:S01]  /*45d0*/  IMAD.MOV R3, RZ, RZ, -R9 ;  /* 0x000000ffff037224 */ /* 0x000fe200078e0a09 */
[----:B------:R-:W-:Y:S04]  /*45e0*/  SHF.R.U32.HI R0, RZ, R23, R0 ;  /* 0x00000017ff007219 */ /* 0x000fe80000011600 */
[----:B------:R-:W-:Y:S02]  /*45f0*/  R2UR UR37, R0 ;  /* 0x00000000002572ca */ /* 0x000fe400000e0000 */
[----:B------:R-:W-:Y:S03]  /*4600*/  R2UR UR9, R3 ;  /* 0x00000000030972ca */ /* 0x000fe600000e0000 */
[----:B----4-:R-:W-:Y:S08]  /*4610*/  @!P4 IADD3 R9, P0, PT, R38, 0x580, RZ ;  /* 0x000005802609c810 */ /* 0x010ff00007f1e0ff */
[----:B------:R-:W-:Y:S02]  /*4620*/  USEL UR37, UR8, UR37, !UP3 ;  /* 0x0000002508257287 */ /* 0x000fe4000d800000 */
[----:B------:R-:W-:Y:S04]  /*4630*/  UIMAD UR35, UR14, UR9, UR35 ;  /* 0x000000090e2372a4 */ /* 0x000fe8000f8e0223 */
[----:B------:R-:W-:Y:S05]  /*4640*/  IMAD R0, RZ, RZ, -UR37 ;  /* 0x80000025ff007e24 */ /* 0x000fea000f8e02ff */
[----:B------:R-:W-:Y:S01]  /*4650*/  R2UR UR8, R0 ;  /* 0x00000000000872ca */ /* 0x000fe200000e0000 */
[----:B------:R-:W-:Y:S11]  /*4660*/  @!P4 IMAD.X R0, RZ, RZ, R39, P0 ;  /* 0x000000ffff00c224 */ /* 0x000ff600000e0627 */
[----:B------:R-:W-:Y:S01]  /*4670*/  @!UPT UIADD3 URZ, UPT, UPT, URZ, URZ, URZ ;  /* 0x000000fffffff290 */ /* 0x000fe2000fffe0ff */
[----:B------:R-:W-:Y:S01]  /*4680*/  UIMAD UR36, UR7, UR8, UR36 ;  /* 0x00000008072472a4 */ /* 0x000fe2000f8e0224 */
[----:B---3--:R-:W-:Y:S11]  /*4690*/  @!P2 BRA `(.L_x_70) ;  /* 0x000000480004a947 */ /* 0x008ff60003800000 */
.L_x_162:
[----:B------:R-:W-:Y:S01]  /*46a0*/  @!P4 R2UR UR8, R9 ;  /* 0x000000000908c2ca */ /* 0x000fe200000e0000 */
[----:B------:R-:W-:Y:S01]  /*46b0*/  VOTEU.ALL UP2, P4 ;  /* 0x0000000000ff7886 */ /* 0x000fe20002040000 */
[----:B------:R-:W-:Y:S01]  /*46c0*/  @!P4 R2UR UR9, R0 ;  /* 0x000000000009c2ca */ /* 0x000fe200000e0000 */
[----:B------:R-:W-:Y:S01]  /*46d0*/  VOTEU.ALL UP1, P4 ;  /* 0x0000000000ff7886 */ /* 0x000fe20002020000 */
[----:B------:R-:W-:Y:S01]  /*46e0*/  @!P4 IMAD.MOV.U32 R0, RZ, RZ, 0x2000 ;  /* 0x00002000ff00c424 */ /* 0x000fe200078e00ff */
[----:B------:R-:W-:Y:S01]  /*46f0*/  @!P4 IADD3 R9, P0, PT, R38, 0x580, RZ ;  /* 0x000005802609c810 */ /* 0x000fe20007f1e0ff */
[----:B------:R-:W-:Y:S07]  /*4700*/  @!UP2 UIADD3 UR32, UPT, UPT, UR22, 0x400, URZ ;  /* 0x000004001620a890 */ /* 0x000fee000fffe0ff */
[----:B------:R-:W-:Y:S02]  /*4710*/  IMAD.U32 R10, RZ, RZ, UR8 ;  /* 0x00000008ff0a7e24 */ /* 0x000fe4000f8e00ff */
[----:B------:R-:W-:Y:S01]  /*4720*/  IMAD.U32 R11, RZ, RZ, UR9 ;  /* 0x00000009ff0b7e24 */ /* 0x000fe2000f8e00ff */
[----:B------:R-:W-:Y:S02]  /*4730*/  @!UP2 UPRMT UR9, URZ, 0x40, URZ ;  /* 0x00000040ff09a896 */ /* 0x000fe400080000ff */
[----:B------:R-:W-:Y:S02]  /*4740*/  @!P4 R2UR UR10, R10 ;  /* 0x000000000a0ac2ca */ /* 0x000fe400000e0000 */
[----:B------:R-:W-:Y:S01]  /*4750*/  @!P4 R2UR UR11, R11 ;  /* 0x000000000b0bc2ca */ /* 0x000fe200000e0000 */
[----:B------:R-:W-:Y:S11]  /*4760*/  @!UP2 UPRMT UR8, UR9, 0x5410, URZ ;  /* 0x000054100908a896 */ /* 0x000ff600080000ff */
[----:B------:R-:W-:Y:S01]  /*4770*/  @!UPT UIADD3 URZ, UPT, UPT, URZ, URZ, URZ ;  /* 0x000000fffffff290 */ /* 0x000fe2000fffe0ff */
[----:B------:R2:W-:Y:S01]  /*4780*/  @!UP1 UTMALDG.4D.IM2COL [UR32], [UR10], UR8 ;  /* 0x000000200a0093b4 */ /* 0x0005e20008058008 */
[----:B------:R3:W-:Y:S01]  /*4790*/  @!P4 SYNCS.ARRIVE.TRANS64.RED.A0TR RZ, [UR22+0x80], R0 ;  /* 0x00008000ffffc9a7 */ /* 0x0007e20008300416 */
[----:B------:R-:W-:Y:S01]  /*47a0*/  SYNCS.ARRIVE.TRANS64.RED.A1T0 RZ, [UR31], RZ ;  /* 0x000000ffffff79a7 */ /* 0x000fe2000810041f */
[----:B---3--:R-:W-:Y:S01]  /*47b0*/  @!P4 IMAD.X R0, RZ, RZ, R39, P0 ;  /* 0x000000ffff00c224 */ /* 0x008fe200000e0627 */
[----:B------:R-:W3:Y:S02]  /*47c0*/  SYNCS.PHASECHK.TRANS64.TRYWAIT P2, [UR22+0xa8], R12 ;  /* 0x0000a80cff0075a7 */ /* 0x000ee40008041116 */
[----:B--23--:R-:W-:Y:S05]  /*47d0*/  @!P2 BRA `(.L_x_71) ;  /* 0x0000004400cca947 */ /* 0x00cfea0003800000 */
.L_x_164:
[----:B------:R-:W-:Y:S01]  /*47e0*/  @!P4 R2UR UR8, R0 ;  /* 0x000000000008c2ca */ /* 0x000fe200000e0000 */
[----:B------:R-:W-:Y:S01]  /*47f0*/  VOTEU.ALL UP2, P4 ;  /* 0x0000000000ff7886 */ /* 0x000fe20002040000 */
[----:B------:R-:W-:Y:S01]  /*4800*/  @!P4 R2UR UR9, R9 ;  /* 0x000000000909c2ca */ /* 0x000fe200000e0000 */
[----:B------:R-:W-:Y:S01]  /*4810*/  VOTEU.ALL UP1, P4 ;  /* 0x0000000000ff7886 */ /* 0x000fe20002020000 */
[----:B------:R-:W-:Y:S01]  /*4820*/  @!P4 IMAD.MOV.U32 R0, RZ, RZ, 0x2000 ;  /* 0x00002000ff00c424 */ /* 0x000fe200078e00ff */
[----:B------:R-:W-:Y:S01]  /*4830*/  UMOV UR27, UR35 ;  /* 0x00000023001b7c82 */ /* 0x000fe20008000000 */
[----:B------:R-:W-:Y:S01]  /*4840*/  @!UP2 UIADD3 UR26, UPT, UPT, UR34, 0x20, URZ ;  /* 0x00000020221aa890 */ /* 0x000fe2000fffe0ff */
[----:B------:R-:W-:Y:S01]  /*4850*/  @!P4 IADD3 R19, P0, PT, R38, 0x580, RZ ;  /* 0x000005802613c810 */ /* 0x000fe20007f1e0ff */
[----:B------:R-:W-:Y:S01]  /*4860*/  @!UP2 UIADD3 UR24, UPT, UPT, UR22, 0x2400, URZ ;  /* 0x000024001618a890 */ /* 0x000fe2000fffe0ff */
[----:B------:R-:W-:Y:S01]  /*4870*/  UMOV UR28, UR36 ;  /* 0x00000024001c7c82 */ /* 0x000fe20008000000 */
[----:B------:R-:W-:Y:S02]  /*4880*/  UMOV UR29, UR37 ;  /* 0x00000025001d7c82 */ /* 0x000fe40008000000 */
[----:B------:R-:W-:Y:S02]  /*4890*/  @!P4 IMAD.X R16, RZ, RZ, R39, P0 ;  /* 0x000000ffff10c224 */ /* 0x000fe400000e0627 */
        /* <DEDUP_REMOVED lines=10> */
[----:B------:R-:W3:Y:S02]  /*4940*/  SYNCS.PHASECHK.TRANS64.TRYWAIT P2, [UR22+0xb0], R12 ;  /* 0x0000b00cff0075a7 */ /* 0x000ee40008041116 */
[----:B--23--:R-:W-:Y:S05]  /*4950*/  @!P2 BRA `(.L_x_72) ;  /* 0x000000440084a947 */ /* 0x00cfea0003800000 */
.L_x_166:
[----:B------:R-:W2:Y:S01]  /*4960*/  LDC.64 R14, c[0x0][0xb10] ;  /* 0x0002c400ff0e7b82 */ /* 0x000ea20000000a00 */
[----:B------:R-:W-:Y:S01]  /*4970*/  @!P4 R2UR UR8, R16 ;  /* 0x000000001008c2ca */ /* 0x000fe200000e0000 */
[----:B------:R-:W-:Y:S01]  /*4980*/  VOTEU.ALL UP2, P4 ;  /* 0x0000000000ff7886 */ /* 0x000fe20002040000 */
[----:B------:R-:W-:Y:S01]  /*4990*/  @!P4 R2UR UR9, R19 ;  /* 0x000000001309c2ca */ /* 0x000fe200000e0000 */
[----:B------:R-:W-:Y:S01]  /*49a0*/  VOTEU.ALL UP1, P4 ;  /* 0x0000000000ff7886 */ /* 0x000fe20002020000 */
[----:B------:R-:W-:Y:S03]  /*49b0*/  @!P4 IMAD.MOV.U32 R16, RZ, RZ, 0x2000 ;  /* 0x00002000ff10c424 */ /* 0x000fe600078e00ff */
[----:B------:R-:W3:Y:S01]  /*49c0*/  LDC.64 R10, c[0x0][0xb18] ;  /* 0x0002c600ff0a7b82 */ /* 0x000ee20000000a00 */
[----:B------:R-:W-:Y:S02]  /*49d0*/  @!UP2 UIADD3 UR18, UPT, UPT, UR34, 0x40, URZ ;  /* 0x000000402212a890 */ /* 0x000fe4000fffe0ff */
[----:B------:R-:W-:Y:S01]  /*49e0*/  @!UP2 UIADD3 UR16, UPT, UPT, UR22, 0x4400, URZ ;  /* 0x000044001610a890 */ /* 0x000fe2000fffe0ff */
[----:B------:R-:W-:Y:S04]  /*49f0*/  UMOV UR19, UR35 ;  /* 0x0000002300137c82 */ /* 0x000fe80008000000 */
[----:B------:R-:W4:Y:S01]  /*4a00*/  @!P1 LDC R0, c[0x0][0xb20] ;  /* 0x0002c800ff009b82 */ /* 0x000f220000000800 */
[----:B------:R-:W-:Y:S01]  /*4a10*/  UMOV UR20, UR36 ;  /* 0x0000002400147c82 */ /* 0x000fe20008000000 */
[----:B------:R-:W-:Y:S01]  /*4a20*/  IMAD.U32 R41, RZ, RZ, UR8 ;  /* 0x00000008ff297e24 */ /* 0x000fe2000f8e00ff */
[----:B------:R-:W-:Y:S05]  /*4a30*/  UMOV UR21, UR37 ;  /* 0x0000002500157c82 */ /* 0x000fea0008000000 */
[----:B-1----:R-:W1:Y:S01]  /*4a40*/  @!P1 LDC R3, c[0x0][0xb0c] ;  /* 0x0002c300ff039b82 */ /* 0x002e620000000800 */
[----:B------:R-:W-:Y:S01]  /*4a50*/  IMAD.U32 R40, RZ, RZ, UR9 ;  /* 0x00000009ff287e24 */ /* 0x000fe2000f8e00ff */
[----:B------:R-:W-:Y:S01]  /*4a60*/  @!UP2 UPRMT UR9, URZ, 0x40, URZ ;  /* 0x00000040ff09a896 */ /* 0x000fe200080000ff */
[----:B------:R-:W-:Y:S03]  /*4a70*/  @!P4 R2UR UR11, R41 ;  /* 0x00000000290bc2ca */ /* 0x000fe600000e0000 */
[----:B------:R-:W-:Y:S01]  /*4a80*/  @!P4 R2UR UR10, R40 ;  /* 0x00000000280ac2ca */ /* 0x000fe200000e0000 */
[----:B------:R-:W-:Y:S11]  /*4a90*/  @!UP2 UPRMT UR8, UR9, 0x5410, URZ ;  /* 0x000054100908a896 */ /* 0x000ff600080000ff */
[----:B------:R-:W-:Y:S01]  /*4aa0*/  @!UPT UIADD3 URZ, UPT, UPT, URZ, URZ, URZ ;  /* 0x000000fffffff290 */ /* 0x000fe2000fffe0ff */
[----:B------:R1:W-:Y:S01]  /*4ab0*/  @!UP1 UTMALDG.4D.IM2COL [UR16], [UR10], UR8 ;  /* 0x000000100a0093b4 */ /* 0x0003e20008058008 */
[----:B------:R5:W-:Y:S01]  /*4ac0*/  @!P4 SYNCS.ARRIVE.TRANS64.RED.A0TR RZ, [UR22+0x90], R16 ;  /* 0x00009010ffffc9a7 */ /* 0x000be20008300416 */
[----:B-1----:R-:W-:Y:S01]  /*4ad0*/  @!P1 ISETP.NE.AND P2, PT, R3, 0x1, PT ;  /* 0x000000010300980c */ /* 0x002fe20003f45270 */
[C---:B--2---:R-:W-:Y:S01]  /*4ae0*/  @!P1 IMAD.HI.U32 R14, R13.reuse, R14, RZ ;  /* 0x0000000e0d0e9227 */ /* 0x044fe200078e00ff */
[----:B---3--:R-:W-:Y:S03]  /*4af0*/  @!P1 ISETP.NE.AND P0, PT, R10, 0x1, PT ;  /* 0x000000010a00980c */ /* 0x008fe60003f05270 */
[C---:B------:R-:W-:Y:S01]  /*4b00*/  @!P1 IMAD.HI.U32 R11, R8.reuse, R11, RZ ;  /* 0x0000000b080b9227 */ /* 0x040fe200078e00ff */
[----:B------:R-:W-:Y:S04]  /*4b10*/  @!P1 SHF.R.U32.HI R14, RZ, R15, R14 ;  /* 0x0000000fff0e9219 */ /* 0x000fe8000001160e */
[----:B----4-:R-:W-:Y:S01]  /*4b20*/  @!P1 SHF.R.U32.HI R9, RZ, R0, R11 ;  /* 0x00000000ff099219 */ /* 0x010fe2000001160b */
[----:B------:R-:W-:Y:S01]  /*4b30*/  SYNCS.ARRIVE.TRANS64.RED.A1T0 RZ, [UR45], RZ ;  /* 0x000000ffffff79a7 */ /* 0x000fe2000810042d */
[----:B------:R-:W-:Y:S02]  /*4b40*/  @!P1 SEL R14, R13, R14, !P2 ;  /* 0x0000000e0d0e9207 */ /* 0x000fe40005000000 */
[----:B------:R-:W-:Y:S02]  /*4b50*/  @!P1 SEL R9, R8, R9, !P0 ;  /* 0x0000000908099207 */ /* 0x000fe40004000000 */
[----:B-----5:R-:W-:Y:S01]  /*4b60*/  @P3 SHF.R.U32.HI R16, RZ, 0x10, R29 ;  /* 0x00000010ff103819 */ /* 0x020fe2000001161d */
[----:B------:R-:W1:Y:S02]  /*4b70*/  SYNCS.PHASECHK.TRANS64.TRYWAIT P5, [UR22+0xb8], R12 ;  /* 0x0000b80cff0075a7 */ /* 0x000e6400080a1116 */
[----:B------:R-:W-:Y:S02]  /*4b80*/  @!P1 IMAD.IADD R0, R9, 0x1, -R14 ;  /* 0x0000000109009824 */ /* 0x000fe400078e0a0e */
[----:B------:R-:W-:Y:S01]  /*4b90*/  @!P1 IMAD.IADD R9, R14, 0x1, -R9 ;  /* 0x000000010e099824 */ /* 0x000fe200078e0a09 */
[----:B------:R-:W-:Y:S01]  /*4ba0*/  @P3 R2UR UR57, R16 ;  /* 0x00000000103932ca */ /* 0x000fe200000e0000 */
[----:B------:R-:W-:Y:S02]  /*4bb0*/  @!P1 IMAD R13, R0, R3, R13 ;  /* 0x00000003000d9224 */ /* 0x000fe400078e020d */
[----:B------:R-:W-:Y:S01]  /*4bc0*/  @!P1 IMAD R8, R9, R10, R8 ;  /* 0x0000000a09089224 */ /* 0x000fe200078e0208 */
[----:B-1----:R-:W-:Y:S11]  /*4bd0*/  @!P5 BRA `(.L_x_73) ;  /* 0x0000004000fcd947 */ /* 0x002ff60003800000 */
.L_x_168:
[----:B-1----:R-:W-:Y:S01]  /*4be0*/  @!P4 IADD3 R3, P0, PT, R38, 0x580, RZ ;  /* 0x000005802603c810 */ /* 0x002fe20007f1e0ff */
[----:B------:R-:W-:Y:S01]  /*4bf0*/  VOTEU.ALL UP2, P4 ;  /* 0x0000000000ff7886 */ /* 0x000fe20002040000 */
[----:B------:R-:W-:Y:S01]  /*4c00*/  VOTEU.ALL UP1, P4 ;  /* 0x0000000000ff7886 */ /* 0x000fe20002020000 */
[----:B------:R-:W-:Y:S01]  /*4c10*/  UMOV UR11, UR35 ;  /* 0x00000023000b7c82 */ /* 0x000fe20008000000 */
[----:B------:R-:W-:Y:S01]  /*4c20*/  @!P4 R2UR UR9, R3 ;  /* 0x000000000309c2ca */ /* 0x000fe200000e0000 */
[----:B------:R-:W-:Y:S01]  /*4c30*/  @!P4 IMAD.X R0, RZ, RZ, R39, P0 ;  /* 0x000000ffff00c224 */ /* 0x000fe200000e0627 */
[----:B------:R-:W-:Y:S01]  /*4c40*/  @!UP2 UPRMT UR16, URZ, 0x40, URZ ;  /* 0x00000040ff10a896 */ /* 0x000fe200080000ff */
[----:B------:R-:W-:Y:S01]  /*4c50*/  LOP3.LUT P0, RZ, R30, 0x1, RZ, 0xc0, !PT ;  /* 0x000000011eff7812 */ /* 0x000fe2000780c0ff */
[----:B------:R-:W-:Y:S01]  /*4c60*/  @!UP2 UIADD3 UR10, UPT, UPT, UR34, 0x60, URZ ;  /* 0x00000060220aa890 */ /* 0x000fe2000fffe0ff */
[----:B------:R-:W-:Y:S01]  /*4c70*/  LOP3.LUT R36, R36, 0x1, RZ, 0x3c, !PT ;  /* 0x0000000124247812 */ /* 0x000fe200078e3cff */
[----:B------:R-:W-:Y:S01]  /*4c80*/  @!UP2 UPRMT UR20, UR16, 0x5410, URZ ;  /* 0x000054101014a896 */ /* 0x000fe200080000ff */
[----:B------:R-:W-:Y:S01]  /*4c90*/  @!P4 R2UR UR8, R0 ;  /* 0x000000000008c2ca */ /* 0x000fe200000e0000 */
[----:B------:R-:W-:Y:S01]  /*4ca0*/  UMOV UR12, UR36 ;  /* 0x00000024000c7c82 */ /* 0x000fe20008000000 */
[----:B------:R-:W-:Y:S01]  /*4cb0*/  UMOV UR13, UR37 ;  /* 0x00000025000d7c82 */ /* 0x000fe20008000000 */
[----:B------:R-:W-:Y:S01]  /*4cc0*/  LOP3.LUT R34, R34, 0x1, RZ, 0x3c, !PT ;  /* 0x0000000122227812 */ /* 0x000fe200078e3cff */
[----:B------:R-:W-:Y:S02]  /*4cd0*/  IMAD.IADD R16, R8, 0x1, R78 ;  /* 0x0000000108107824 */ /* 0x000fe400078e024e */
[----:B------:R-:W-:Y:S01]  /*4ce0*/  IMAD.U32 R10, RZ, RZ, UR9 ;  /* 0x00000009ff0a7e24 */ /* 0x000fe2000f8e00ff */
[----:B------:R-:W-:Y:S01]  /*4cf0*/  @!UP2 UIADD3 UR9, UPT, UPT, UR22, 0x98, URZ ;  /* 0x000000981609a890 */ /* 0x000fe2000fffe0ff */
[----:B------:R-:W-:Y:S03]  /*4d00*/  IMAD.IADD R19, R13, 0x1, R84 ;  /* 0x000000010d137824 */ /* 0x000fe600078e0254 */
[----:B------:R-:W-:Y:S02]  /*4d10*/  @!P4 R2UR UR18, R10 ;  /* 0x000000000a12c2ca */ /* 0x000fe400000e0000 */
[----:B------:R-:W-:Y:S01]  /*4d20*/  IMAD.U32 R11, RZ, RZ, UR8 ;  /* 0x00000008ff0b7e24 */ /* 0x000fe2000f8e00ff */
[----:B------:R-:W-:Y:S04]  /*4d30*/  @!UP2 UIADD3 UR8, UPT, UPT, UR22, 0x6400, URZ ;  /* 0x000064001608a890 */ /* 0x000fe8000fffe0ff */
[----:B------:R-:W-:Y:S11]  /*4d40*/  @!P4 R2UR UR19, R11 ;  /* 0x000000000b13c2ca */ /* 0x000ff600000e0000 */
[----:B------:R-:W-:Y:S02]  /*4d50*/  @!UPT UIADD3 URZ, UPT, UPT, URZ, URZ, URZ ;  /* 0x000000fffffff290 */ /* 0x000fe4000fffe0ff */
[----:B------:R2:W-:Y:S01]  /*4d60*/  @!UP1 UTMALDG.4D.IM2COL [UR8], [UR18], UR20 ;  /* 0x00000008120093b4 */ /* 0x0005e20008058014 */
[----:B------:R2:W-:Y:S01]  /*4d70*/  @!P4 SYNCS.ARRIVE.TRANS64.RED.A0TR RZ, [UR22+0x98], R33 ;  /* 0x00009821ffffc9a7 */ /* 0x0005e20008300416 */
[----:B------:R-:W-:Y:S01]  /*4d80*/  UPLOP3.LUT UP1, UPT, UPT, UPT, UPT, 0x80, 0x8 ;  /* 0x000000000008789c */ /* 0x000fe20003f2f070 */
[----:B------:R-:W-:Y:S01]  /*4d90*/  SYNCS.ARRIVE.TRANS64.RED.A1T0 RZ, [UR23], RZ ;  /* 0x000000ffffff79a7 */ /* 0x000fe20008100417 */
[----:B------:R-:W-:Y:S09]  /*4da0*/  @P0 BRA `(.L_x_74) ;  /* 0xfffffff000700947 */ /* 0x000ff2000383ffff */
[----:B------:R-:W-:-:S04]  /*4db0*/  SHF.L.U32 R3, R36, 0x1f, RZ ;  /* 0x0000001f24037819 */ /* 0x000fc800000006ff */
[----:B------:R-:W1:Y:S02]  /*4dc0*/  SYNCS.PHASECHK.TRANS64.TRYWAIT P0, [UR22+0xa0], R3 ;  /* 0x0000a003ff0075a7 */ /* 0x000e640008001116 */
[----:B-1----:R-:W-:Y:S05]  /*4dd0*/  @!P0 BRA `(.L_x_75) ;  /* 0x0000004000948947 */ /* 0x002fea0003800000 */
.L_x_170:
[----:B------:R-:W3:Y:S02]  /*4de0*/  SYNCS.PHASECHK.TRANS64.TRYWAIT P0, [UR22+0xa8], R3 ;  /* 0x0000a803ff0075a7 */ /* 0x000ee40008001116 */
[----:B---3--:R-:W-:Y:S05]  /*4df0*/  @!P0 BRA `(.L_x_76) ;  /* 0x0000004000a48947 */ /* 0x008fea0003800000 */
.L_x_172:
[----:B------:R-:W3:Y:S02]  /*4e00*/  SYNCS.PHASECHK.TRANS64.TRYWAIT P0, [UR22+0xb0], R3 ;  /* 0x0000b003ff0075a7 */ /* 0x000ee40008001116 */
[----:B---3--:R-:W-:Y:S05]  /*4e10*/  @!P0 BRA `(.L_x_77) ;  /* 0x0000004000b48947 */ /* 0x008fea0003800000 */
.L_x_174:
[----:B-1----:R-:W-:-:S07]  /*4e20*/  MOV R0, UR22 ;  /* 0x0000001600007c02 */ /* 0x002fce0008000f00 */
.L_x_78:
[----:B-1----:R-:W-:-:S04]  /*4e30*/  SHF.L.U32 R3, R36, 0x1f, RZ ;  /* 0x0000001f24037819 */ /* 0x002fc800000006ff */
[----:B------:R1:W3:Y:S03]  /*4e40*/  SYNCS.PHASECHK.TRANS64.TRYWAIT P0, [R0+URZ+0xb8], R3 ;  /* 0x0000b803000075a7 */ /* 0x0002e600080011ff */
[----:B---3--:R-:W-:Y:S05]  /*4e50*/  @!P0 NANOSLEEP.SYNCS 0x989680 ;  /* 0x009896800000895d */ /* 0x008fea0003900000 */
[----:B------:R-:W3:Y:S02]  /*4e60*/  @!P0 SYNCS.PHASECHK.TRANS64 P0, [R0+URZ+0xb8], R3 ;  /* 0x0000b803000085a7 */ /* 0x000ee400080010ff */
[----:B--23--:R-:W-:Y:S05]  /*4e70*/  @P0 EXIT ;  /* 0x000000000000094d */ /* 0x00cfea0003800000 */
[----:B------:R-:W-:Y:S05]  /*4e80*/  BRA `(.L_x_78) ;  /* 0xfffffffc00e87947 */ /* 0x000fea000383ffff */
.L_x_63:
[----:B------:R-:W-:-:S06]  /*4e90*/  UISETP.GE.AND UP1, UPT, UR8, 0x4, UPT ;  /* 0x000000040800788c */ /* 0x000fcc000bf26270 */
[----:B------:R-:W-:-:S13]  /*4ea0*/  PLOP3.LUT P0, PT, PT, PT, UP1, 0x80, 0x8 ;  /* 0x000000000008781c */ /* 0x000fda0003f0f018 */
[----:B------:R-:W-:Y:S05]  /*4eb0*/  @!P0 EXIT ;  /* 0x000000000000894d */ /* 0x000fea0003800000 */
[----:B------:R-:W-:Y:S01]  /*4ec0*/  BAR.SYNC.DEFER_BLOCKING 0x6, 0xa0 ;  /* 0x0182800000007b1d */ /* 0x000fe20000010000 */
[C---:B------:R-:W-:Y:S01]  /*4ed0*/  IMAD.SHL.U32 R5, R92.reuse, 0x20, RZ ;  /* 0x000000205c057824 */ /* 0x040fe200078e00ff */
[C---:B------:R-:W-:Y:S01]  /*4ee0*/  R2P PR, R92.reuse, 0x6 ;  /* 0x000000065c007804 */ /* 0x040fe20000000000 */
[C---:B------:R-:W-:Y:S01]  /*4ef0*/  IMAD.SHL.U32 R91, R92.reuse, 0x4, RZ ;  /* 0x000000045c5b7824 */ /* 0x040fe200078e00ff */
[----:B------:R-:W-:Y:S01]  /*4f00*/  CS2R R88, SRZ ;  /* 0x0000000000587805 */ /* 0x000fe2000001ff00 */
[C---:B------:R-:W-:Y:S01]  /*4f10*/  IMAD.SHL.U32 R0, R92.reuse, 0x10, RZ ;  /* 0x000000105c007824 */ /* 0x040fe200078e00ff */
[----:B------:R-:W-:Y:S02]  /*4f20*/  UMOV UR50, 0x400 ;  /* 0x0000040000327882 */ /* 0x000fe40000000000 */
[----:B------:R-:W1:Y:S01]  /*4f30*/  LDC R87, c[0x0][0x370] ;  /* 0x0000dc00ff577b82 */ /* 0x000e620000000800 */
[----:B------:R-:W-:Y:S01]  /*4f40*/  ULEA UR50, UR45, UR50, 0x18 ;  /* 0x000000322d327291 */ /* 0x000fe2000f8ec0ff */
[C---:B------:R-:W-:Y:S01]  /*4f50*/  LOP3.LUT R4, R5.reuse, 0xe0, RZ, 0xc0, !PT ;  /* 0x000000e005047812 */ /* 0x040fe200078ec0ff */
[----:B------:R-:W-:Y:S01]  /*4f60*/  IMAD.U32 R32, R92, 0x10000, RZ ;  /* 0x000100005c207824 */ /* 0x000fe200078e00ff */
[----:B------:R-:W-:Y:S01]  /*4f70*/  LOP3.LUT R5, R5, 0x100, RZ, 0xc0, !PT ;  /* 0x0000010005057812 */ /* 0x000fe200078ec0ff */
[----:B------:R-:W-:Y:S01]  /*4f80*/  UIADD3 UR4, UPT, UPT, UR50, 0x400, URZ ;  /* 0x0000040032047890 */ /* 0x000fe2000fffe0ff */
[----:B------:R-:W-:Y:S01]  /*4f90*/  LOP3.LUT R91, R4, 0x1c, R91, 0xf8, !PT ;  /* 0x0000001c045b7812 */ /* 0x000fe200078ef85b */
[----:B------:R-:W-:Y:S01]  /*4fa0*/  IMAD.MOV.U32 R96, RZ, RZ, 0x10 ;  /* 0x00000010ff607424 */ /* 0x000fe200078e00ff */
[----:B------:R-:W2:Y:S01]  /*4fb0*/  LDC R28, c[0x0][0xb0c] ;  /* 0x0002c300ff1c7b82 */ /* 0x000ea20000000800 */
[----:B------:R-:W-:Y:S01]  /*4fc0*/  SHF.R.U32.HI R4, RZ, 0x2, R92 ;  /* 0x00000002ff047819 */ /* 0x000fe2000001165c */
[----:B------:R-:W-:Y:S01]  /*4fd0*/  IMAD.MOV.U32 R95, RZ, RZ, 0x20 ;  /* 0x00000020ff5f7424 */ /* 0x000fe200078e00ff */
[----:B------:R-:W-:Y:S01]  /*4fe0*/  LOP3.LUT R0, R5, 0x600, R0, 0xf8, !PT ;  /* 0x0000060005007812 */ /* 0x000fe200078ef800 */
[----:B------:R-:W-:Y:S01]  /*4ff0*/  IMAD.MOV.U32 R90, RZ, RZ, 0x1 ;  /* 0x00000001ff5a7424 */ /* 0x000fe200078e00ff */
[----:B------:R-:W-:Y:S01]  /*5000*/  LOP3.LUT R91, R91, 0x4, R4, 0x78, !PT ;  /* 0x000000045b5b7812 */ /* 0x000fe200078e7804 */
[----:B------:R-:W-:Y:S01]  /*5010*/  IMAD.MOV.U32 R30, RZ, RZ, RZ ;  /* 0x000000ffff1e7224 */ /* 0x000fe200078e00ff */
[----:B------:R-:W-:Y:S01]  /*5020*/  LOP3.LUT R92, R92, 0x60, RZ, 0xc0, !PT ;  /* 0x000000605c5c7812 */ /* 0x000fe200078ec0ff */
[----:B------:R-:W4:Y:S01]  /*5030*/  LDC R85, c[0x0][0xb20] ;  /* 0x0002c800ff557b82 */ /* 0x000f220000000800 */
[----:B------:R-:W3:Y:S01]  /*5040*/  LDS R2, [UR50+0x120] ;  /* 0x00012032ff027984 */ /* 0x000ee20008000800 */
[----:B------:R-:W-:Y:S01]  /*5050*/  LOP3.LUT R91, R0, R91, RZ, 0xfc, !PT ;  /* 0x0000005b005b7212 */ /* 0x000fe200078efcff */
[----:B------:R-:W-:Y:S01]  /*5060*/  IMAD.U32 R94, RZ, RZ, UR4 ;  /* 0x00000004ff5e7e24 */ /* 0x000fe2000f8e00ff */
[----:B------:R-:W-:Y:S01]  /*5070*/  LOP3.LUT R32, R32, 0x600000, RZ, 0xc0, !PT ;  /* 0x0060000020207812 */ /* 0x000fe200078ec0ff */
[----:B------:R-:W1:Y:S01]  /*5080*/  LDCU.64 UR54, c[0x0][0x348] ;  /* 0x00006900ff3677ac */ /* 0x000e620008000a00 */
[----:B------:R-:W-:-:S02]  /*5090*/  SEL R96, R96, 0xfffffff0, !P2 ;  /* 0xfffffff060607807 */ /* 0x000fc40005000000 */
[----:B------:R-:W1:Y:S01]  /*50a0*/  LDC R27, c[0x0][0xb30] ;  /* 0x0002cc00ff1b7b82 */ /* 0x000e620000000800 */
[----:B------:R-:W-:Y:S01]  /*50b0*/  SEL R95, R95, 0xffffffe0, !P1 ;  /* 0xffffffe05f5f7807 */ /* 0x000fe20004800000 */
[----:B------:R-:W1:Y:S01]  /*50c0*/  LDCU.64 UR36, c[0x0][0x888] ;  /* 0x00011100ff2477ac */ /* 0x000e620008000a00 */
[----:B------:R-:W1:Y:S05]  /*50d0*/  LDCU.64 UR38, c[0x0][0x890] ;  /* 0x00011200ff2677ac */ /* 0x000e6a0008000a00 */
[----:B------:R-:W1:Y:S01]  /*50e0*/  LDC.64 R72, c[0x0][0xb10] ;  /* 0x0002c400ff487b82 */ /* 0x000e620000000a00 */
[----:B------:R-:W1:Y:S01]  /*50f0*/  LDCU.64 UR46, c[0x0][0xa90] ;  /* 0x00015200ff2e77ac */ /* 0x000e620008000a00 */
[----:B------:R-:W-:Y:S01]  /*5100*/  UMOV UR52, URZ ;  /* 0x000000ff00347c82 */ /* 0x000fe20008000000 */
[----:B------:R-:W-:-:S05]  /*5110*/  UMOV UR56, URZ ;  /* 0x000000ff00387c82 */ /* 0x000fca0008000000 */
[----:B------:R-:W1:Y:S08]  /*5120*/  LDC.64 R24, c[0x0][0xb18] ;  /* 0x0002c600ff187b82 */ /* 0x000e700000000a00 */
[----:B------:R-:W1:Y:S08]  /*5130*/  LDC.64 R22, c[0x0][0xb28] ;  /* 0x0002ca00ff167b82 */ /* 0x000e700000000a00 */
[----:B------:R-:W1:Y:S01]  /*5140*/  LDC.64 R70, c[0x0][0x8b0] ;  /* 0x00022c00ff467b82 */ /* 0x000e620000000a00 */
[C---:B---3--:R-:W-:Y:S01]  /*5150*/  VIADD R3, R2.reuse, 0x80 ;  /* 0x0000008002037836 */ /* 0x048fe20000000000 */
[----:B------:R-:W-:-:S04]  /*5160*/  LOP3.LUT R2, R2, 0xffff, RZ, 0xc0, !PT ;  /* 0x0000ffff02027812 */ /* 0x000fc800078ec0ff */
[----:B------:R-:W-:Y:S02]  /*5170*/  LOP3.LUT R3, R3, 0xffff, RZ, 0xc0, !PT ;  /* 0x0000ffff03037812 */ /* 0x000fe400078ec0ff */
[----:B------:R-:W3:Y:S03]  /*5180*/  LDC.64 R68, c[0x0][0x8a8] ;  /* 0x00022a00ff447b82 */ /* 0x000ee60000000a00 */
[----:B------:R1:W-:Y:S05]  /*5190*/  STL.64 [R1], R2 ;  /* 0x0000000201007387 */ /* 0x0003ea0000100a00 */
[----:B------:R-:W1:Y:S08]  /*51a0*/  LDC.64 R76, c[0x0][0xa80] ;  /* 0x0002a000ff4c7b82 */ /* 0x000e700000000a00 */
[----:B------:R-:W1:Y:S08]  /*51b0*/  LDC.64 R74, c[0x0][0xa88] ;  /* 0x0002a200ff4a7b82 */ /* 0x000e700000000a00 */
[----:B--2-4-:R-:W1:Y:S02]  /*51c0*/  LDC R86, c[0x0][0x374] ;  /* 0x0000dd00ff567b82 */ /* 0x014e640000000800 */
.L_x_122:
[----:B-1----:R-:W-:Y:S04]  /*51d0*/  SHF.L.U32 R3, R88, 0x1f, RZ ;  /* 0x0000001f58037819 */ /* 0x002fe800000006ff */
[----:B------:R-:W1:Y:S02]  /*51e0*/  SYNCS.PHASECHK.TRANS64.TRYWAIT P0, [UR50+0xd0], R3 ;  /* 0x0000d003ff0075a7 */ /* 0x000e640008001132 */
[----:B-1----:R-:W-:Y:S05]  /*51f0*/  @!P0 BRA `(.L_x_79) ;  /* 0x0000003c00d48947 */ /* 0x002fea0003800000 */
.L_x_176:
[----:B------:R-:W2:Y:S01]  /*5200*/  LDC.64 R12, c[0x0][0xb10] ;  /* 0x0002c400ff0c7b82 */ /* 0x000ea20000000a00 */
[----:B------:R-:W4:Y:S01]  /*5210*/  LDS.128 R80, [UR50+0x110] ;  /* 0x00011032ff507984 */ /* 0x000f220008000c00 */
[----:B------:R-:W-:Y:S01]  /*5220*/  UIADD3 UR4, UPT, UPT, UR50, 0xd8, URZ ;  /* 0x000000d832047890 */ /* 0x000fe2000fffe0ff */
[----:B-1----:R-:W-:Y:S01]  /*5230*/  IMAD R0, R30, 0x4, R1 ;  /* 0x000000041e007824 */ /* 0x002fe200078e0201 */
[----:B------:R-:W-:Y:S04]  /*5240*/  ISETP.NE.AND P1, PT, R27, 0x1, PT ;  /* 0x000000011b00780c */ /* 0x000fe80003f25270 */
[----:B------:R-:W1:Y:S01]  /*5250*/  LDC.64 R10, c[0x0][0xb18] ;  /* 0x0002c600ff0a7b82 */ /* 0x000e620000000a00 */
[----:B------:R-:W-:Y:S01]  /*5260*/  UPRMT UR4, URZ, 0x654, UR4 ;  /* 0x00000654ff047896 */ /* 0x000fe20008000004 */
[----:B------:R-:W-:Y:S01]  /*5270*/  ISETP.GE.AND P0, PT, R26, 0x1, PT ;  /* 0x000000011a00780c */ /* 0x000fe20003f06270 */
[----:B------:R-:W-:Y:S01]  /*5280*/  @!PT LDS RZ, [RZ] ;  /* 0x00000000fffff984 */ /* 0x000fe20000000800 */
[----:B------:R-:W-:Y:S01]  /*5290*/  @!PT LDS RZ, [RZ] ;  /* 0x00000000fffff984 */ /* 0x000fe20000000800 */
[----:B------:R-:W-:Y:S01]  /*52a0*/  @!PT LDS RZ, [RZ] ;  /* 0x00000000fffff984 */ /* 0x000fe20000000800 */
[----:B------:R-:W-:Y:S01]  /*52b0*/  @!PT LDS RZ, [RZ] ;  /* 0x00000000fffff984 */ /* 0x000fe20000000800 */
[----:B------:R3:W-:Y:S06]  /*52c0*/  MEMBAR.ALL.CTA ;  /* 0x0000000000007992 */ /* 0x0007ec0000008000 */
[----:B---3--:R-:W3:Y:S01]  /*52d0*/  FENCE.VIEW.ASYNC.S ;  /* 0x00000000000073c6 */ /* 0x008ee20000000000 */
[----:B------:R-:W1:Y:S08]  /*52e0*/  @!P1 LDC R14, c[0x0][0xb20] ;  /* 0x0002c800ff0e9b82 */ /* 0x000e700000000800 */
[----:B------:R-:W1:Y:S01]  /*52f0*/  @!P1 LDC R9, c[0x0][0xb0c] ;  /* 0x0002c300ff099b82 */ /* 0x000e620000000800 */
[----:B---3--:R-:W-:Y:S01]  /*5300*/  SYNCS.ARRIVE.TRANS64.RED.A1T0 RZ, [UR4], RZ ;  /* 0x000000ffffff79a7 */ /* 0x008fe20008100404 */
[----:B------:R3:W5:Y:S01]  /*5310*/  LDL R17, [R0] ;  /* 0x0000000000117983 */ /* 0x0007620000100800 */
[----:B----4-:R-:W-:Y:S11]  /*5320*/  LOP3.LUT P3, RZ, R82, 0x1, RZ, 0xc0, !PT ;  /* 0x0000000152ff7812 */ /* 0x010ff6000786c0ff */
[----:B------:R-:W-:Y:S02]  /*5330*/  @!UPT UIADD3 URZ, UPT, UPT, URZ, URZ, URZ ;  /* 0x000000fffffff290 */ /* 0x000fe4000fffe0ff */
[----:B------:R-:W-:Y:S02]  /*5340*/  @P3 MOV R31, R80 ;  /* 0x00000050001f3202 */ /* 0x000fe40000000f00 */
[----:B------:R-:W-:Y:S01]  /*5350*/  @P3 LOP3.LUT R29, R81, 0xffff, RZ, 0xc0, !PT ;  /* 0x0000ffff511d3812 */ /* 0x000fe200078ec0ff */
[----:B--23--:R-:W-:Y:S06]  /*5360*/  @!P0 BRA `(.L_x_80) ;  /* 0x0000000000a48947 */ /* 0x00cfec0003800000 */
[----:B------:R-:W-:Y:S01]  /*5370*/  IMAD.HI.U32 R20, R86, R25, RZ ;  /* 0x0000001956147227 */ /* 0x000fe200078e00ff */
[----:B------:R-:W-:Y:S02]  /*5380*/  ISETP.NE.AND P0, PT, R24, 0x1, PT ;  /* 0x000000011800780c */ /* 0x000fe40003f05270 */
[----:B------:R-:W-:Y:S01]  /*5390*/  ISETP.NE.AND P2, PT, R26, 0x1, PT ;  /* 0x000000011a00780c */ /* 0x000fe20003f45270 */
[-C--:B------:R-:W-:Y:S01]  /*53a0*/  IMAD.HI.U32 R18, R87, R72.reuse, RZ ;  /* 0x0000004857127227 */ /* 0x080fe200078e00ff */
[----:B------:R-:W-:Y:S02]  /*53b0*/  SHF.R.U32.HI R21, RZ, R85, R20 ;  /* 0x00000055ff157219 */ /* 0x000fe40000011614 */
[----:B------:R-:W-:Y:S01]  /*53c0*/  ISETP.NE.AND P4, PT, R28, 0x1, PT ;  /* 0x000000011c00780c */ /* 0x000fe20003f85270 */
[----:B------:R-:W-:Y:S01]  /*53d0*/  IMAD.HI.U32 R36, R29, R25, RZ ;  /* 0x000000191d247227 */ /* 0x000fe200078e00ff */
[----:B------:R-:W-:Y:S02]  /*53e0*/  SHF.R.U32.HI R18, RZ, R73, R18 ;  /* 0x00000049ff127219 */ /* 0x000fe40000011612 */
[----:B------:R-:W-:Y:S01]  /*53f0*/  SEL R3, R86, R21, !P0 ;  /* 0x0000001556037207 */ /* 0x000fe20004000000 */
[----:B------:R-:W-:Y:S01]  /*5400*/  IMAD.HI.U32 R34, R31, R72, RZ ;  /* 0x000000481f227227 */ /* 0x000fe200078e00ff */
[----:B------:R-:W-:Y:S03]  /*5410*/  SEL R7, R87, R18, !P4 ;  /* 0x0000001257077207 */ /* 0x000fe60006000000 */
[-C--:B------:R-:W-:Y:S01]  /*5420*/  IMAD.HI.U32 R18, R3, R22.reuse, RZ ;  /* 0x0000001603127227 */ /* 0x080fe200078e00ff */
[----:B------:R-:W-:Y:S03]  /*5430*/  SHF.R.U32.HI R34, RZ, R73, R34 ;  /* 0x00000049ff227219 */ /* 0x000fe60000011622 */
[----:B------:R-:W-:Y:S01]  /*5440*/  IMAD.HI.U32 R20, R7, R22, RZ ;  /* 0x0000001607147227 */ /* 0x000fe200078e00ff */
[----:B------:R-:W-:Y:S02]  /*5450*/  @P2 SHF.R.U32.HI R3, RZ, R23, R18 ;  /* 0x00000017ff032219 */ /* 0x000fe40000011612 */
[----:B------:R-:W-:Y:S02]  /*5460*/  SHF.R.U32.HI R18, RZ, R85, R36 ;  /* 0x00000055ff127219 */ /* 0x000fe40000011624 */
[----:B------:R-:W-:Y:S01]  /*5470*/  @P2 SHF.R.U32.HI R7, RZ, R23, R20 ;  /* 0x00000017ff072219 */ /* 0x000fe20000011614 */
[C---:B------:R-:W-:Y:S01]  /*5480*/  IMAD R2, R26.reuse, R3, RZ ;  /* 0x000000031a027224 */ /* 0x040fe200078e02ff */
[----:B------:R-:W-:Y:S02]  /*5490*/  SEL R5, R29, R18, !P0 ;  /* 0x000000121d057207 */ /* 0x000fe40004000000 */
[----:B------:R-:W-:Y:S01]  /*54a0*/  SEL R3, R31, R34, !P4 ;  /* 0x000000221f037207 */ /* 0x000fe20006000000 */
[----:B------:R-:W-:Y:S01]  /*54b0*/  IMAD R4, R26, R7, RZ ;  /* 0x000000071a047224 */ /* 0x000fe200078e02ff */
[C---:B------:R-:W-:Y:S01]  /*54c0*/  ISETP.GE.AND P0, PT, R5.reuse, R2, PT ;  /* 0x000000020500720c */ /* 0x040fe20003f06270 */
[----:B------:R-:W-:Y:S03]  /*54d0*/  IMAD.HI.U32 R6, R5, R22, RZ ;  /* 0x0000001605067227 */ /* 0x000fe600078e00ff */
[----:B------:R-:W-:Y:S01]  /*54e0*/  ISETP.GE.OR P0, PT, R3, R4, P0 ;  /* 0x000000040300720c */ /* 0x000fe20000706670 */
[----:B------:R-:W-:Y:S01]  /*54f0*/  IMAD.MOV R4, RZ, RZ, -R3 ;  /* 0x000000ffff047224 */ /* 0x000fe200078e0a03 */
[-C--:B------:R-:W-:Y:S03]  /*5500*/  SHF.R.U32.HI R6, RZ, R23.reuse, R6 ;  /* 0x00000017ff067219 */ /* 0x080fe60000011606 */
[----:B------:R-:W-:Y:S01]  /*5510*/  IMAD R31, R28, R4, R31 ;  /* 0x000000041c1f7224 */ /* 0x000fe200078e021f */
[----:B------:R-:W-:Y:S05]  /*5520*/  SEL R15, R5, R6, !P2 ;  /* 0x00000006050f7207 */ /* 0x000fea0005000000 */
[----:B------:R-:W-:Y:S02]  /*5530*/  IMAD.MOV R6, RZ, RZ, -R15 ;  /* 0x000000ffff067224 */ /* 0x000fe400078e0a0f */
[C---:B------:R-:W-:Y:S04]  /*5540*/  @!P0 IMAD.HI.U32 R2, R3.reuse, R22, RZ ;  /* 0x0000001603028227 */ /* 0x040fe800078e00ff */
[----:B------:R-:W-:Y:S01]  /*5550*/  IMAD R6, R26, R6, R5 ;  /* 0x000000061a067224 */ /* 0x000fe200078e0205 */
[----:B------:R-:W-:Y:S04]  /*5560*/  @!P0 SHF.R.U32.HI R2, RZ, R23, R2 ;  /* 0x00000017ff028219 */ /* 0x000fe80000011602 */
[----:B------:R-:W-:Y:S02]  /*5570*/  @!P0 SEL R0, R3, R2, !P2 ;  /* 0x0000000203008207 */ /* 0x000fe40005000000 */
[----:B------:R-:W-:Y:S02]  /*5580*/  IADD3 R2, PT, PT, -R5, RZ, RZ ;  /* 0x000000ff05027210 */ /* 0x000fe40007ffe1ff */
[----:B------:R-:W-:Y:S01]  /*5590*/  @!P0 IADD3 R8, PT, PT, R15, -R0, RZ ;  /* 0x800000000f088210 */ /* 0x000fe20007ffe0ff */
[----:B------:R-:W-:Y:S02]  /*55a0*/  @!P0 IMAD R0, R7, R6, R0 ;  /* 0x0000000607008224 */ /* 0x000fe400078e0200 */
[----:B------:R-:W-:Y:S02]  /*55b0*/  IMAD R29, R24, R2, R29 ;  /* 0x00000002181d7224 */ /* 0x000fe400078e021d */
[----:B------:R-:W-:Y:S02]  /*55c0*/  @!P0 IMAD R5, R8, R26, R3 ;  /* 0x0000001a08058224 */ /* 0x000fe400078e0203 */
[----:B------:R-:W-:Y:S04]  /*55d0*/  @!P0 IMAD.MOV.U32 R3, RZ, RZ, R0 ;  /* 0x000000ffff038224 */ /* 0x000fe800078e0000 */
[----:B------:R-:W-:Y:S02]  /*55e0*/  IMAD R31, R3, R28, R31 ;  /* 0x0000001c031f7224 */ /* 0x000fe400078e021f */
[----:B------:R-:W-:Y:S07]  /*55f0*/  IMAD R29, R5, R24, R29 ;  /* 0x00000018051d7224 */ /* 0x000fee00078e021d */
.L_x_80:
[----:B-1----:R-:W-:Y:S01]  /*5600*/  @!P1 ISETP.NE.AND P0, PT, R10, 0x1, PT ;  /* 0x000000010a00980c */ /* 0x002fe20003f05270 */
[----:B------:R-:W-:Y:S01]  /*5610*/  @!P1 IMAD.HI.U32 R3, R29, R11, RZ ;  /* 0x0000000b1d039227 */ /* 0x000fe200078e00ff */
[----:B------:R-:W-:Y:S01]  /*5620*/  R2UR UR41, R16 ;  /* 0x00000000102972ca */ /* 0x000fe200000e0000 */
[----:B------:R-:W-:Y:S01]  /*5630*/  BSSY.RECONVERGENT B6, `(.L_x_81) ;  /* 0x000002f000067945 */ /* 0x000fe20003800200 */
[----:B------:R-:W-:Y:S01]  /*5640*/  @!P1 ISETP.NE.AND P2, PT, R9, 0x1, PT ;  /* 0x000000010900980c */ /* 0x000fe20003f45270 */
[----:B------:R-:W-:Y:S01]  /*5650*/  @!P1 IMAD.HI.U32 R0, R31, R12, RZ ;  /* 0x0000000c1f009227 */ /* 0x000fe200078e00ff */
[----:B------:R-:W-:Y:S02]  /*5660*/  @!P1 SHF.R.U32.HI R2, RZ, R14, R3 ;  /* 0x0000000eff029219 */ /* 0x000fe40000011603 */
[----:B------:R-:W-:Y:S02]  /*5670*/  @P3 SHF.R.U32.HI R4, RZ, 0x10, R81 ;  /* 0x00000010ff043819 */ /* 0x000fe40000011651 */
[----:B------:R-:W-:Y:S02]  /*5680*/  @!P1 SEL R2, R29, R2, !P0 ;  /* 0x000000021d029207 */ /* 0x000fe40004000000 */
[----:B------:R-:W-:Y:S02]  /*5690*/  @!P1 SHF.R.U32.HI R0, RZ, R13, R0 ;  /* 0x0000000dff009219 */ /* 0x000fe40000011600 */
[----:B------:R-:W-:Y:S01]  /*56a0*/  LOP3.LUT P0, RZ, R94, 0x3f0, RZ, 0xc0, !PT ;  /* 0x000003f05eff7812 */ /* 0x000fe2000780c0ff */
[----:B------:R-:W-:Y:S01]  /*56b0*/  USHF.L.U32 UR41, UR41, 0x7, URZ ;  /* 0x0000000729297899 */ /* 0x000fe200080006ff */
[----:B------:R-:W-:Y:S02]  /*56c0*/  @!P1 SEL R3, R31, R0, !P2 ;  /* 0x000000001f039207 */ /* 0x000fe40005000000 */
[----:B------:R-:W-:Y:S03]  /*56d0*/  @P3 R2UR UR51, R4 ;  /* 0x00000000043332ca */ /* 0x000fe600000e0000 */
[----:B------:R-:W-:Y:S02]  /*56e0*/  @!P1 IMAD.IADD R0, R2, 0x1, -R3 ;  /* 0x0000000102009824 */ /* 0x000fe400078e0a03 */
[----:B------:R-:W-:Y:S02]  /*56f0*/  @!P1 IMAD.IADD R2, R3, 0x1, -R2 ;  /* 0x0000000103029824 */ /* 0x000fe400078e0a02 */
[----:B------:R-:W-:Y:S02]  /*5700*/  @!P1 IMAD R31, R0, R9, R31 ;  /* 0x00000009001f9224 */ /* 0x000fe400078e021f */
[----:B------:R-:W-:Y:S01]  /*5710*/  @!P1 IMAD R29, R2, R10, R29 ;  /* 0x0000000a021d9224 */ /* 0x000fe200078e021d */
[----:B------:R-:W-:Y:S06]  /*5720*/  @!P0 BRA `(.L_x_82) ;  /* 0x00000000007c8947 */ /* 0x000fec0003800000 */
[----:B------:R-:W1:Y:S01]  /*5730*/  LDCU.64 UR8, c[0x4][0x80] ;  /* 0x01001000ff0877ac */ /* 0x000e620008000a00 */
[----:B------:R-:W-:Y:S01]  /*5740*/  MOV R2, 0x0 ;  /* 0x0000000000027802 */ /* 0x000fe20000000f00 */
[----:B------:R-:W-:Y:S02]  /*5750*/  HFMA2 R12, -RZ, RZ, 0, 5.9604644775390625e-08 ;  /* 0x00000001ff0c7431 */ /* 0x000fe400000001ff */
[----:B------:R-:W-:Y:S01]  /*5760*/  IMAD.MOV.U32 R8, RZ, RZ, 0x70 ;  /* 0x00000070ff087424 */ /* 0x000fe200078e00ff */
[----:B------:R2:W3:Y:S01]  /*5770*/  LDC.64 R14, c[0x4][R2] ;  /* 0x01000000020e7b82 */ /* 0x0004e20000000a00 */
[----:B------:R-:W4:Y:S01]  /*5780*/  LDCU.64 UR6, c[0x4][0x88] ;  /* 0x01001100ff0677ac */ /* 0x000f220008000a00 */
[----:B------:R-:W-:Y:S01]  /*5790*/  IMAD.MOV.U32 R13, RZ, RZ, RZ ;  /* 0x000000ffff0d7224 */ /* 0x000fe200078e00ff */
[----:B------:R-:W2:Y:S01]  /*57a0*/  LDCU.64 UR4, c[0x4][0x8] ;  /* 0x01000100ff0477ac */ /* 0x000ea20008000a00 */
[----:B-1----:R-:W-:Y:S01]  /*57b0*/  MOV R5, UR9 ;  /* 0x0000000900057c02 */ /* 0x002fe20008000f00 */
[----:B------:R-:W-:Y:S01]  /*57c0*/  IMAD.U32 R4, RZ, RZ, UR8 ;  /* 0x00000008ff047e24 */ /* 0x000fe2000f8e00ff */
[----:B----4-:R-:W-:Y:S01]  /*57d0*/  MOV R7, UR7 ;  /* 0x0000000700077c02 */ /* 0x010fe20008000f00 */
[----:B------:R-:W-:Y:S01]  /*57e0*/  IMAD.U32 R6, RZ, RZ, UR6 ;  /* 0x00000006ff067e24 */ /* 0x000fe2000f8e00ff */
[----:B--2---:R-:W-:Y:S01]  /*57f0*/  MOV R11, UR5 ;  /* 0x00000005000b7c02 */ /* 0x004fe20008000f00 */
[----:B------:R-:W-:Y:S02]  /*5800*/  IMAD.U32 R10, RZ, RZ, UR4 ;  /* 0x00000004ff0a7e24 */ /* 0x000fe4000f8e00ff */
[----:B------:R-:W-:Y:S07]  /*5810*/  LEPC R20, `(.L_x_83) ;  /* 0x000000001014794e */ /* 0x000fee0000000000 */
[----:B---3-5:R-:W-:Y:S05]  /*5820*/  CALL.ABS.NOINC R14 ;  /* 0x000000000e007343 */ /* 0x028fea0003c00000 */
.L_x_83:
[----:B------:R-:W1:Y:S01]  /*5830*/  LDCU.64 UR8, c[0x4][0x80] ;  /* 0x01001000ff0877ac */ /* 0x000e620008000a00 */
[----:B------:R-:W2:Y:S01]  /*5840*/  LDC.64 R2, c[0x4][R2] ;  /* 0x0100000002027b82 */ /* 0x000ea20000000a00 */
[----:B------:R-:W-:Y:S02]  /*5850*/  HFMA2 R12, -RZ, RZ, 0, 5.9604644775390625e-08 ;  /* 0x00000001ff0c7431 */ /* 0x000fe400000001ff */
[----:B------:R-:W-:Y:S02]  /*5860*/  IMAD.MOV.U32 R8, RZ, RZ, 0x70 ;  /* 0x00000070ff087424 */ /* 0x000fe400078e00ff */
[----:B------:R-:W-:Y:S01]  /*5870*/  IMAD.MOV.U32 R13, RZ, RZ, RZ ;  /* 0x000000ffff0d7224 */ /* 0x000fe200078e00ff */
[----:B------:R-:W3:Y:S01]  /*5880*/  LDCU.64 UR6, c[0x4][0x88] ;  /* 0x01001100ff0677ac */ /* 0x000ee20008000a00 */
[----:B------:R-:W4:Y:S01]  /*5890*/  LDCU.64 UR4, c[0x4][0x8] ;  /* 0x01000100ff0477ac */ /* 0x000f220008000a00 */
[----:B-1----:R-:W-:Y:S02]  /*58a0*/  MOV R4, UR8 ;  /* 0x0000000800047c02 */ /* 0x002fe40008000f00 */
[----:B------:R-:W-:Y:S02]  /*58b0*/  MOV R5, UR9 ;  /* 0x0000000900057c02 */ /* 0x000fe40008000f00 */
[----:B---3--:R-:W-:Y:S01]  /*58c0*/  MOV R7, UR7 ;  /* 0x0000000700077c02 */ /* 0x008fe20008000f00 */
[----:B------:R-:W-:Y:S01]  /*58d0*/  IMAD.U32 R6, RZ, RZ, UR6 ;  /* 0x00000006ff067e24 */ /* 0x000fe2000f8e00ff */
[----:B----4-:R-:W-:Y:S01]  /*58e0*/  MOV R11, UR5 ;  /* 0x00000005000b7c02 */ /* 0x010fe20008000f00 */
[----:B------:R-:W-:Y:S02]  /*58f0*/  IMAD.U32 R10, RZ, RZ, UR4 ;  /* 0x00000004ff0a7e24 */ /* 0x000fe4000f8e00ff */
[----:B------:R-:W-:Y:S07]  /*5900*/  LEPC R20, `(.L_x_82) ;  /* 0x000000001014794e */ /* 0x000fee0000000000 */
[----:B--2---:R-:W-:Y:S05]  /*5910*/  CALL.ABS.NOINC R2 ;  /* 0x0000000002007343 */ /* 0x004fea0003c00000 */
.L_x_82:
[----:B------:R-:W-:Y:S05]  /*5920*/  BSYNC.RECONVERGENT B6 ;  /* 0x0000000000067941 */ /* 0x000fea0003800200 */
.L_x_81:
[----:B------:R-:W-:Y:S01]  /*5930*/  ISETP.NE.U32.AND P3, PT, R70, RZ, PT ;  /* 0x000000ff4600720c */ /* 0x000fe20003f65070 */
[----:B------:R-:W-:Y:S01]  /*5940*/  UISETP.NE.AND UP2, UPT, UR53, URZ, UPT ;  /* 0x000000ff3500728c */ /* 0x000fe2000bf45270 */
[----:B------:R-:W-:Y:S01]  /*5950*/  ISETP.NE.U32.AND P2, PT, RZ, UR36, PT ;  /* 0x00000024ff007c0c */ /* 0x000fe2000bf45070 */
[----:B------:R-:W-:Y:S01]  /*5960*/  UISETP.NE.U32.AND UP1, UPT, UR38, URZ, UPT ;  /* 0x000000ff2600728c */ /* 0x000fe2000bf25070 */
[----:B------:R-:W-:Y:S01]  /*5970*/  ISETP.NE.AND.EX P3, PT, R71, RZ, PT, P3 ;  /* 0x000000ff4700720c */ /* 0x000fe20003f65330 */
[----:B------:R-:W-:Y:S01]  /*5980*/  UPLOP3.LUT UP0, UPT, UPT, UPT, UPT, 0x40, 0x4 ;  /* 0x000000000004789c */ /* 0x000fe20003f0e870 */
[----:B------:R-:W-:Y:S01]  /*5990*/  ISETP.NE.AND.EX P2, PT, RZ, UR37, PT, P2 ;  /* 0x00000025ff007c0c */ /* 0x000fe2000bf45320 */
[----:B------:R-:W-:Y:S01]  /*59a0*/  UISETP.NE.AND.EX UP1, UPT, UR39, URZ, UPT, UP1 ;  /* 0x000000ff2700728c */ /* 0x000fe2000bf25310 */
[----:B------:R-:W-:Y:S04]  /*59b0*/  PLOP3.LUT P4, PT, PT, PT, UP2, 0x80, 0x8 ;  /* 0x000000000008781c */ /* 0x000fe80003f8f028 */
[----:B------:R-:W-:Y:S01]  /*59c0*/  P2R R102, PR, RZ, 0x10 ;  /* 0x00000010ff667803 */ /* 0x000fe20000000000 */
[----:B------:R-:W-:Y:S06]  /*59d0*/  @UP2 UPLOP3.LUT UP0, UPT, UPT, UPT, UP1, 0x80, 0x8 ;  /* 0x000000000008289c */ /* 0x000fec0003f0f010 */
[----:B------:R-:W-:Y:S01]  /*59e0*/  PLOP3.LUT P0, PT, PT, PT, UP0, 0x80, 0x8 ;  /* 0x000000000008781c */ /* 0x000fe20003f0f008 */
[----:B------:R-:W-:Y:S01]  /*59f0*/  @!UPT UIADD3 URZ, UPT, UPT, URZ, URZ, URZ ;  /* 0x000000fffffff290 */ /* 0x000fe2000fffe0ff */
[----:B------:R-:W-:Y:S11]  /*5a00*/  BRA.U !UP1, `(.L_x_84) ;  /* 0x0000000109387547 */ /* 0x000ff6000b800000 */
[----:B------:R-:W-:Y:S01]  /*5a10*/  UISETP.NE.U32.AND UP0, UPT, UR36, URZ, UPT ;  /* 0x000000ff2400728c */ /* 0x000fe2000bf05070 */
[----:B------:R-:W-:Y:S02]  /*5a20*/  HFMA2 R0, -RZ, RZ, 0, 5.9604644775390625e-08 ;  /* 0x00000001ff007431 */ /* 0x000fe400000001ff */
[----:B------:R-:W-:Y:S01]  /*5a30*/  IMAD.MOV.U32 R79, RZ, RZ, 0x1 ;  /* 0x00000001ff4f7424 */ /* 0x000fe200078e00ff */
[----:B------:R-:W-:Y:S06]  /*5a40*/  UISETP.NE.AND.EX UP0, UPT, UR37, URZ, UPT, UP0 ;  /* 0x000000ff2500728c */ /* 0x000fec000bf05300 */
[----:B------:R-:W-:Y:S05]  /*5a50*/  PLOP3.LUT P1, PT, PT, PT, UP0, 0x80, 0x8 ;  /* 0x000000000008781c */ /* 0x000fea0003f2f008 */
[----:B------:R-:W1:Y:S01]  /*5a60*/  @UP0 LDCU.64 UR6, c[0x0][0x888] ;  /* 0x00011100ff0607ac */ /* 0x000e620008000a00 */
[----:B------:R-:W-:Y:S07]  /*5a70*/  @UP0 UIMAD UR4, UR57, UR38, URZ ;  /* 0x00000026390402a4 */ /* 0x000fee000f8e02ff */
[----:B------:R-:W-:Y:S01]  /*5a80*/  @!P1 PRMT R79, R0, 0x7610, R79 ;  /* 0x00007610004f9816 */ /* 0x000fe2000000004f */
[----:B-1----:R-:W-:Y:S03]  /*5a90*/  @UP0 UIMAD.WIDE UR6, UR4, 0x4, UR6 ;  /* 0x00000004040608a5 */ /* 0x002fe6000f8e0206 */
[----:B------:R-:W1:Y:S03]  /*5aa0*/  @!UP0 LDCU UR4, c[0x0][0x880] ;  /* 0x00011000ff0487ac */ /* 0x000e660008000800 */
[----:B------:R-:W-:Y:S01]  /*5ab0*/  IMAD.U32 R2, RZ, RZ, UR6 ;  /* 0x00000006ff027e24 */ /* 0x000fe2000f8e00ff */
[----:B------:R-:W-:Y:S05]  /*5ac0*/  MOV R3, UR7 ;  /* 0x0000000700037c02 */ /* 0x000fea0008000f00 */
[----:B-----5:R2:W5:Y:S02]  /*5ad0*/  @P1 LDG.E R35, desc[UR48][R2.64] ;  /* 0x0000003002231981 */ /* 0x020564000c1e1900 */
[----:B-12---:R-:W-:Y:S02]  /*5ae0*/  @!P1 IMAD.U32 R35, RZ, RZ, UR4 ;  /* 0x00000004ff239e24 */ /* 0x006fe4000f8e00ff */
.L_x_84:
[----:B------:R-:W-:Y:S05]  /*5af0*/  @!P3 BRA `(.L_x_85) ;  /* 0x000000000020b947 */ /* 0x000fea0003800000 */
[----:B------:R-:W-:Y:S04]  /*5b00*/  ISETP.NE.U32.AND P1, PT, R68, RZ, PT ;  /* 0x000000ff4400720c */ /* 0x000fe80003f25070 */
[----:B------:R-:W-:Y:S11]  /*5b10*/  ISETP.NE.AND.EX P1, PT, R69, RZ, PT, P1 ;  /* 0x000000ff4500720c */ /* 0x000ff60003f25310 */
[----:B------:R-:W-:Y:S02]  /*5b20*/  @!UPT UIADD3 URZ, UPT, UPT, URZ, URZ, URZ ;  /* 0x000000fffffff290 */ /* 0x000fe4000fffe0ff */
[----:B------:R-:W1:Y:S01]  /*5b30*/  @P1 LDC.64 R2, c[0x0][0x8a8] ;  /* 0x00022a00ff021b82 */ /* 0x000e620000000a00 */
[----:B------:R-:W-:Y:S04]  /*5b40*/  @P1 IMAD R0, R70, UR57, RZ ;  /* 0x0000003946001c24 */ /* 0x000fe8000f8e02ff */
[----:B-1----:R-:W-:Y:S05]  /*5b50*/  @P1 IMAD.WIDE R2, R0, 0x4, R2 ;  /* 0x0000000400021825 */ /* 0x002fea00078e0202 */
[----:B-----5:R1:W5:Y:S02]  /*5b60*/  @P1 LDG.E R33, desc[UR48][R2.64] ;  /* 0x0000003002211981 */ /* 0x020364000c1e1900 */
[----:B-1----:R-:W2:Y:S02]  /*5b70*/  @!P1 LDC R33, c[0x0][0x8a0] ;  /* 0x00022800ff219b82 */ /* 0x002ea40000000800 */
.L_x_85:
[----:B-----5:R-:W-:Y:S01]  /*5b80*/  FSETP.NEU.AND P1, PT, R35, RZ, PT ;  /* 0x000000ff2300720b */ /* 0x020fe20003f2d000 */
[----:B------:R-:W-:Y:S01]  /*5b90*/  IMAD.SHL.U32 R99, R19, 0x40, RZ ;  /* 0x0000004013637824 */ /* 0x000fe200078e00ff */
[----:B------:R-:W-:Y:S01]  /*5ba0*/  SEL R3, RZ, 0xffffffff, P2 ;  /* 0xffffffffff037807 */ /* 0x000fe20001000000 */
[----:B------:R-:W-:Y:S01]  /*5bb0*/  IMAD.SHL.U32 R108, R91, 0x4, RZ ;  /* 0x000000045b6c7824 */ /* 0x000fe200078e00ff */
[----:B------:R-:W-:Y:S01]  /*5bc0*/  @P4 LOP3.LUT P2, RZ, R79, 0xff, RZ, 0xc0, !PT ;  /* 0x000000ff4fff4812 */ /* 0x000fe2000784c0ff */
[----:B------:R-:W-:Y:S01]  /*5bd0*/  IMAD.HI.U32 R5, R99, R77, RZ ;  /* 0x0000004d63057227 */ /* 0x000fe200078e00ff */
[----:B------:R-:W-:Y:S01]  /*5be0*/  @P4 SEL R2, RZ, 0xffffffff, P1 ;  /* 0xffffffffff024807 */ /* 0x000fe20000800000 */
[----:B------:R-:W-:Y:S01]  /*5bf0*/  BSSY B1, `(.L_x_86) ;  /* 0x0000042000017945 */ /* 0x000fe20003800000 */
[----:B------:R-:W-:Y:S01]  /*5c00*/  LOP3.LUT R90, R90, 0x1, RZ, 0x3c, !PT ;  /* 0x000000015a5a7812 */ /* 0x000fe200078e3cff */
[----:B------:R-:W-:Y:S01]  /*5c10*/  VIADD R104, R108, UR50 ;  /* 0x000000326c687c36 */ /* 0x000fe20008000000 */
[----:B------:R-:W-:Y:S01]  /*5c20*/  @P0 SEL R2, R3, R2, !P2 ;  /* 0x0000000203020207 */ /* 0x000fe20005000000 */
[----:B------:R-:W-:Y:S01]  /*5c30*/  IMAD.MOV.U32 R109, RZ, RZ, 0x1 ;  /* 0x00000001ff6d7424 */ /* 0x000fe200078e00ff */
[----:B------:R-:W-:Y:S01]  /*5c40*/  LEA R107, R30, UR50, 0x3 ;  /* 0x000000321e6b7c11 */ /* 0x000fe2000f8e18ff */
[----:B------:R-:W-:Y:S01]  /*5c50*/  IMAD.IADD R34, R32, 0x1, R17 ;  /* 0x0000000120227824 */ /* 0x000fe200078e0211 */
[----:B------:R-:W-:Y:S01]  /*5c60*/  @P4 LOP3.LUT R101, R2, 0x1, RZ, 0xc0, !PT ;  /* 0x0000000102654812 */ /* 0x000fe200078ec0ff */
[----:B------:R-:W-:Y:S01]  /*5c70*/  IMAD.MOV.U32 R51, RZ, RZ, RZ ;  /* 0x000000ffff337224 */ /* 0x000fe200078e00ff */
[----:B------:R-:W-:Y:S02]  /*5c80*/  SHF.L.U32 R0, R89, 0x1f, RZ ;  /* 0x0000001f59007819 */ /* 0x000fe400000006ff */
[----:B------:R-:W-:Y:S02]  /*5c90*/  CS2R R54, SRZ ;  /* 0x0000000000367805 */ /* 0x000fe4000001ff00 */
[----:B------:R-:W-:Y:S02]  /*5ca0*/  ISETP.NE.U32.OR P5, PT, R101, 0x1, !P4 ;  /* 0x000000016500780c */ /* 0x000fe400067a5470 */
[----:B------:R-:W-:Y:S02]  /*5cb0*/  CS2R R52, SRZ ;  /* 0x0000000000347805 */ /* 0x000fe4000001ff00 */
[----:B------:R-:W-:Y:S02]  /*5cc0*/  ISETP.NE.AND P0, PT, R76, 0x1, PT ;  /* 0x000000014c00780c */ /* 0x000fe40003f05270 */
[----:B------:R-:W-:Y:S02]  /*5cd0*/  CS2R R58, SRZ ;  /* 0x00000000003a7805 */ /* 0x000fe4000001ff00 */
[----:B------:R-:W-:Y:S02]  /*5ce0*/  SHF.R.U32.HI R2, RZ, R74, R5 ;  /* 0x0000004aff027219 */ /* 0x000fe40000011605 */
[----:B------:R-:W-:Y:S02]  /*5cf0*/  CS2R R56, SRZ ;  /* 0x0000000000387805 */ /* 0x000fe4000001ff00 */
[----:B------:R-:W-:Y:S02]  /*5d00*/  ISETP.NE.AND P2, PT, R75, 0x1, PT ;  /* 0x000000014b00780c */ /* 0x000fe40003f45270 */
[----:B------:R-:W-:Y:S02]  /*5d10*/  CS2R R62, SRZ ;  /* 0x00000000003e7805 */ /* 0x000fe4000001ff00 */
[----:B------:R-:W-:Y:S02]  /*5d20*/  SEL R97, R99, R2, !P0 ;  /* 0x0000000263617207 */ /* 0x000fe40004000000 */
[----:B------:R-:W-:Y:S02]  /*5d30*/  CS2R R60, SRZ ;  /* 0x00000000003c7805 */ /* 0x000fe4000001ff00 */
[----:B------:R-:W-:Y:S02]  /*5d40*/  PLOP3.LUT P0, PT, PT, PT, UP1, 0x80, 0x8 ;  /* 0x000000000008781c */ /* 0x000fe40003f0f018 */
[----:B------:R-:W-:Y:S02]  /*5d50*/  CS2R R66, SRZ ;  /* 0x0000000000427805 */ /* 0x000fe4000001ff00 */
[----:B------:R-:W-:Y:S01]  /*5d60*/  SEL R110, RZ, 0xffffffff, P1 ;  /* 0xffffffffff6e7807 */ /* 0x000fe20000800000 */
[C---:B------:R-:W-:Y:S01]  /*5d70*/  IMAD.HI.U32 R98, R97.reuse, UR46, RZ ;  /* 0x0000002e61627c27 */ /* 0x040fe2000f8e00ff */
[----:B------:R-:W-:Y:S02]  /*5d80*/  @P5 SHF.L.U32 R6, R90, 0x1f, RZ ;  /* 0x0000001f5a065819 */ /* 0x000fe400000006ff */
[----:B------:R-:W-:Y:S01]  /*5d90*/  CS2R R64, SRZ ;  /* 0x0000000000407805 */ /* 0x000fe2000001ff00 */
[----:B------:R-:W-:Y:S01]  /*5da0*/  IMAD.MOV R4, RZ, RZ, -R97 ;  /* 0x000000ffff047224 */ /* 0x000fe200078e0a61 */
[----:B------:R-:W1:Y:S01]  /*5db0*/  @P5 SYNCS.PHASECHK.TRANS64.TRYWAIT P4, [UR50+0x80], R6 ;  /* 0x00008006ff0055a7 */ /* 0x000e620008081132 */
[----:B------:R-:W-:Y:S01]  /*5dc0*/  SHF.R.U32.HI R98, RZ, UR47, R98 ;  /* 0x0000002fff627c19 */ /* 0x000fe20008011662 */
[----:B------:R-:W-:Y:S02]  /*5dd0*/  VIADD R43, R104, 0x400 ;  /* 0x00000400682b7836 */ /* 0x000fe40000000000 */
[----:B------:R-:W-:Y:S01]  /*5de0*/  IMAD R99, R76, R4, R99 ;  /* 0x000000044c637224 */ /* 0x000fe200078e0263 */
[----:B------:R-:W-:Y:S01]  /*5df0*/  SEL R98, R97, R98, !P2 ;  /* 0x0000006261627207 */ /* 0x000fe20005000000 */
[----:B------:R-:W-:Y:S01]  /*5e00*/  IMAD.IADD R103, R95, 0x1, R104 ;  /* 0x000000015f677824 */ /* 0x000fe200078e0268 */
[----:B------:R-:W-:Y:S03]  /*5e10*/  LOP3.LUT P2, R100, R79, 0xff, RZ, 0xc0, !PT ;  /* 0x000000ff4f647812 */ /* 0x000fe6000784c0ff */
[----:B------:R-:W-:Y:S01]  /*5e20*/  IMAD.MOV R2, RZ, RZ, -R98 ;  /* 0x000000ffff027224 */ /* 0x000fe200078e0a62 */
[----:B------:R-:W-:Y:S03]  /*5e30*/  @P0 SEL R110, R3, R110, !P2 ;  /* 0x0000006e036e0207 */ /* 0x000fe60005000000 */
[----:B------:R-:W-:Y:S01]  /*5e40*/  IMAD R97, R75, R2, R97 ;  /* 0x000000024b617224 */ /* 0x000fe200078e0261 */
[----:B------:R-:W-:Y:S01]  /*5e50*/  LOP3.LUT R110, R110, 0x1, RZ, 0xc0, !PT ;  /* 0x000000016e6e7812 */ /* 0x000fe200078ec0ff */
[----:B------:R3:W4:Y:S01]  /*5e60*/  SYNCS.PHASECHK.TRANS64.TRYWAIT P3, [R107+URZ+0xe0], R0 ;  /* 0x0000e0006b0075a7 */ /* 0x00072200080611ff */
[----:B-1----:R-:W-:Y:S01]  /*5e70*/  @P5 SEL R109, RZ, 0x1, !P4 ;  /* 0x00000001ff6d5807 */ /* 0x002fe20006000000 */
[----:B---3--:R-:W-:Y:S06]  /*5e80*/  @!P5 BRA `(.L_x_87) ;  /* 0x000000000060d947 */ /* 0x008fec0003800000 */
[----:B------:R-:W-:Y:S01]  /*5e90*/  IMAD.MOV.U32 R54, RZ, RZ, RZ ;  /* 0x000000ffff367224 */ /* 0x000fe200078e00ff */
[----:B------:R-:W-:Y:S01]  /*5ea0*/  ISETP.NE.U32.AND P0, PT, R110, 0x1, PT ;  /* 0x000000016e00780c */ /* 0x000fe20003f05070 */
[----:B------:R-:W-:Y:S01]  /*5eb0*/  BSSY B0, `(.L_x_88) ;  /* 0x000000f000007945 */ /* 0x000fe20003800000 */
[----:B------:R-:W-:Y:S02]  /*5ec0*/  ISETP.NE.AND P1, PT, R109, RZ, PT ;  /* 0x000000ff6d00720c */ /* 0x000fe40003f25270 */
[----:B------:R-:W-:Y:S02]  /*5ed0*/  CS2R R58, SRZ ;  /* 0x00000000003a7805 */ /* 0x000fe4000001ff00 */
[----:B------:R-:W-:Y:S02]  /*5ee0*/  CS2R R56, SRZ ;  /* 0x0000000000387805 */ /* 0x000fe4000001ff00 */
[----:B------:R-:W-:Y:S02]  /*5ef0*/  CS2R R52, SRZ ;  /* 0x0000000000347805 */ /* 0x000fe4000001ff00 */
[----:B------:R-:W-:Y:S02]  /*5f00*/  CS2R R66, SRZ ;  /* 0x0000000000427805 */ /* 0x000fe4000001ff00 */
[----:B------:R-:W-:Y:S02]  /*5f10*/  CS2R R64, SRZ ;  /* 0x0000000000407805 */ /* 0x000fe4000001ff00 */
[----:B------:R-:W-:Y:S02]  /*5f20*/  CS2R R62, SRZ ;  /* 0x00000000003e7805 */ /* 0x000fe4000001ff00 */
[----:B------:R-:W-:Y:S01]  /*5f30*/  CS2R R60, SRZ ;  /* 0x00000000003c7805 */ /* 0x000fe2000001ff00 */
[----:B------:R-:W-:Y:S04]  /*5f40*/  @P0 IMAD R6, R96, 0x4, R43 ;  /* 0x0000000460060824 */ /* 0x000fe800078e022b */
[----:B------:R-:W-:Y:S01]  /*5f50*/  @P0 IMAD.IADD R4, R95, 0x1, R6 ;  /* 0x000000015f040824 */ /* 0x000fe200078e0206 */
[----:B------:R-:W-:Y:S06]  /*5f60*/  @P1 BRA `(.L_x_89) ;  /* 0x00000000000c1947 */ /* 0x000fec0003800000 */
[----:B------:R-:W-:Y:S04]  /*5f70*/  SHF.L.U32 R3, R90, 0x1f, RZ ;  /* 0x0000001f5a037819 */ /* 0x000fe800000006ff */
[----:B------:R-:W1:Y:S02]  /*5f80*/  SYNCS.PHASECHK.TRANS64.TRYWAIT P1, [UR50+0x80], R3 ;  /* 0x00008003ff0075a7 */ /* 0x000e640008021132 */
[----:B-1----:R-:W-:Y:S05]  /*5f90*/  @!P1 BRA `(.L_x_90) ;  /* 0x0000003000849947 */ /* 0x002fea0003800000 */
.L_x_89:
[----:B------:R-:W-:Y:S05]  /*5fa0*/  BSYNC B0 ;  /* 0x0000000000007941 */ /* 0x000fea0003800000 */
.L_x_88:
[----:B------:R-:W-:Y:S05]  /*5fb0*/  @P0 WARPSYNC.ALL ;  /* 0x0000000000000948 */ /* 0x000fea0003800000 */
[----:B------:R3:W1:Y:S01]  /*5fc0*/  @P0 LDSM.16.M88.4 R56, [R6] ;  /* 0x000000000638083b */ /* 0x0006620000000200 */
[----:B------:R-:W-:Y:S03]  /*5fd0*/  HFMA2 R51, -RZ, RZ, 0, 5.9604644775390625e-08 ;  /* 0x00000001ff337431 */ /* 0x000fe600000001ff */
[----:B------:R3:W1:Y:S04]  /*5fe0*/  @P0 LDSM.16.M88.4 R52, [R4] ;  /* 0x000000000434083b */ /* 0x0006680000000200 */
[----:B------:R3:W1:Y:S04]  /*5ff0*/  @P0 LDSM.16.M88.4 R64, [R108+UR50+0x400] ;  /* 0x000400326c40083b */ /* 0x0006680008000200 */
[----:B------:R3:W1:Y:S02]  /*6000*/  @P0 LDSM.16.M88.4 R60, [R103+0x400] ;  /* 0x00040000673c083b */ /* 0x0006640000000200 */
.L_x_87:
[----:B------:R-:W-:Y:S05]  /*6010*/  BSYNC B1 ;  /* 0x0000000000017941 */ /* 0x000fea0003800000 */
.L_x_86:
[----:B-1----:R-:W-:Y:S04]  /*6020*/  SHF.R.U32.HI R2, RZ, 0x15, R34 ;  /* 0x00000015ff027819 */ /* 0x002fe80000011622 */
[----:B------:R-:W-:Y:S01]  /*6030*/  LOP3.LUT P0, RZ, R2, 0x3, R93, 0x48, !PT ;  /* 0x0000000302ff7812 */ /* 0x000fe2000780485d */
[----:B------:R-:W-:Y:S01]  /*6040*/  @!UPT UIADD3 URZ, UPT, UPT, URZ, URZ, URZ ;  /* 0x000000fffffff290 */ /* 0x000fe2000fffe0ff */
[----:B----4-:R-:W-:Y:S11]  /*6050*/  @P3 BRA `(.L_x_91) ;  /* 0x0000000000083947 */ /* 0x010ff60003800000 */
[----:B------:R-:W1:Y:S02]  /*6060*/  SYNCS.PHASECHK.TRANS64.TRYWAIT P1, [R107+URZ+0xe0], R0 ;  /* 0x0000e0006b0075a7 */ /* 0x000e6400080211ff */
[----:B-1----:R-:W-:Y:S05]  /*6070*/  @!P1 BRA `(.L_x_92) ;  /* 0x0000003000649947 */ /* 0x002fea0003800000 */
.L_x_91:
[----:B------:R-:W-:Y:S05]  /*6080*/  @!P0 BRA `(.L_x_93) ;  /* 0x0000000000408947 */ /* 0x000fea0003800000 */
[----:B------:R-:W4:Y:S01]  /*6090*/  LDCU.64 UR8, c[0x4][0x70] ;  /* 0x01000e00ff0877ac */ /* 0x000f220008000a00 */
[----:B------:R-:W-:Y:S01]  /*60a0*/  MOV R3, 0x0 ;  /* 0x0000000000037802 */ /* 0x000fe20000000f00 */
[----:B------:R-:W-:Y:S02]  /*60b0*/  HFMA2 R12, -RZ, RZ, 0, 5.9604644775390625e-08 ;  /* 0x00000001ff0c7431 */ /* 0x000fe400000001ff */
[----:B------:R-:W-:Y:S02]  /*60c0*/  IMAD.MOV.U32 R8, RZ, RZ, 0x192 ;  /* 0x00000192ff087424 */ /* 0x000fe400078e00ff */
[----:B------:R-:W-:Y:S01]  /*60d0*/  IMAD.MOV.U32 R13, RZ, RZ, RZ ;  /* 0x000000ffff0d7224 */ /* 0x000fe200078e00ff */
[----:B------:R-:W5:Y:S01]  /*60e0*/  LDCU.64 UR6, c[0x4][0x78] ;  /* 0x01000f00ff0677ac */ /* 0x000f620008000a00 */
[----:B------:R-:W1:Y:S01]  /*60f0*/  LDC.64 R2, c[0x4][R3] ;  /* 0x0100000003027b82 */ /* 0x000e620000000a00 */
[----:B------:R-:W2:Y:S01]  /*6100*/  LDCU.64 UR4, c[0x4][0x10] ;  /* 0x01000200ff0477ac */ /* 0x000ea20008000a00 */
[----:B----4-:R-:W-:Y:S01]  /*6110*/  MOV R5, UR9 ;  /* 0x0000000900057c02 */ /* 0x010fe20008000f00 */
[----:B---3--:R-:W-:Y:S01]  /*6120*/  IMAD.U32 R4, RZ, RZ, UR8 ;  /* 0x00000008ff047e24 */ /* 0x008fe2000f8e00ff */
[----:B-----5:R-:W-:Y:S01]  /*6130*/  MOV R7, UR7 ;  /* 0x0000000700077c02 */ /* 0x020fe20008000f00 */
[----:B------:R-:W-:Y:S01]  /*6140*/  IMAD.U32 R6, RZ, RZ, UR6 ;  /* 0x00000006ff067e24 */ /* 0x000fe2000f8e00ff */
[----:B--2---:R-:W-:Y:S01]  /*6150*/  MOV R11, UR5 ;  /* 0x00000005000b7c02 */ /* 0x004fe20008000f00 */
[----:B------:R-:W-:Y:S02]  /*6160*/  IMAD.U32 R10, RZ, RZ, UR4 ;  /* 0x00000004ff0a7e24 */ /* 0x000fe4000f8e00ff */
[----:B------:R-:W-:Y:S07]  /*6170*/  LEPC R20, `(.L_x_93) ;  /* 0x000000001014794e */ /* 0x000fee0000000000 */
[----:B-1----:R-:W-:Y:S05]  /*6180*/  CALL.ABS.NOINC R2 ;  /* 0x0000000002007343 */ /* 0x002fea0003c00000 */
.L_x_93:
[----:B------:R-:W-:Y:S01]  /*6190*/  LOP3.LUT R20, R64, 0xffffe000, RZ, 0xc0, !PT ;  /* 0xffffe00040147812 */ /* 0x000fe200078ec0ff */
[----:B------:R-:W-:Y:S05]  /*61a0*/  WARPSYNC.ALL ;  /* 0x0000000000007948 */ /* 0x000fea0003800000 */
[----:B------:R-:W-:Y:S01]  /*61b0*/  R2UR UR4, R34 ;  /* 0x00000000220472ca */ /* 0x000fe200000e0000 */
[----:B------:R-:W-:Y:S01]  /*61c0*/  IMAD.SHL.U32 R112, R96, 0x4, RZ ;  /* 0x0000000460707824 */ /* 0x000fe200078e00ff */
[----:B------:R-:W-:Y:S01]  /*61d0*/  LOP3.LUT R21, R65, 0xffffe000, RZ, 0xc0, !PT ;  /* 0xffffe00041157812 */ /* 0x000fe200078ec0ff */
[----:B------:R-:W-:Y:S01]  /*61e0*/  BSSY.RECONVERGENT B0, `(.L_x_94) ;  /* 0x000005d000007945 */ /* 0x000fe20003800200 */
[----:B------:R-:W-:Y:S01]  /*61f0*/  LOP3.LUT R40, R67, 0xffffe000, RZ, 0xc0, !PT ;  /* 0xffffe00043287812 */ /* 0x000fe200078ec0ff */
[----:B------:R-:W-:Y:S01]  /*6200*/  IMAD.IADD R106, R43, 0x1, R112 ;  /* 0x000000012b6a7824 */ /* 0x000fe200078e0270 */
[----:B------:R-:W-:Y:S02]  /*6210*/  LOP3.LUT R42, R61, 0xffffe000, RZ, 0xc0, !PT ;  /* 0xffffe0003d2a7812 */ /* 0x000fe400078ec0ff */
[----:B------:R-:W-:Y:S01]  /*6220*/  LOP3.LUT R41, R62, 0xffffe000, RZ, 0xc0, !PT ;  /* 0xffffe0003e297812 */ /* 0x000fe200078ec0ff */
[----:B------:R-:W-:Y:S01]  /*6230*/  IMAD.IADD R105, R95, 0x1, R106 ;  /* 0x000000015f697824 */ /* 0x000fe200078e026a */
[----:B------:R-:W-:Y:S02]  /*6240*/  ISETP.NE.AND P1, PT, R92, RZ, PT ;  /* 0x000000ff5c00720c */ /* 0x000fe40003f25270 */
[----:B------:R-:W-:Y:S01]  /*6250*/  ISETP.NE.AND P6, PT, R102, RZ, PT ;  /* 0x000000ff6600720c */ /* 0x000fe20003fc5270 */
[----:B---3--:R-:W1:Y:S03]  /*6260*/  LDTM.16dp128bit.x8 R4, tmem[UR4] ;  /* 0x00000004000479ee */ /* 0x008e660008180000 */
[----:B------:R-:W-:Y:S01]  /*6270*/  ISETP.NE.U32.OR P0, PT, R101, 0x1, !P6 ;  /* 0x000000016500780c */ /* 0x000fe20007705470 */
[C---:B-12---:R-:W-:Y:S01]  /*6280*/  FMUL R0, R33.reuse, R4 ;  /* 0x0000000421007220 */ /* 0x046fe20000400000 */
[C---:B------:R-:W-:Y:S01]  /*6290*/  FMUL R2, R33.reuse, R5 ;  /* 0x0000000521027220 */ /* 0x040fe20000400000 */
[C---:B------:R-:W-:Y:S01]  /*62a0*/  FMUL R3, R33.reuse, R6 ;  /* 0x0000000621037220 */ /* 0x040fe20000400000 */
[----:B------:R-:W-:Y:S01]  /*62b0*/  FMUL R7, R33, R7 ;  /* 0x0000000721077220 */ /* 0x000fe20000400000 */
[C---:B------:R-:W-:Y:S01]  /*62c0*/  FFMA R36, R35.reuse, R20, R0 ;  /* 0x0000001423247223 */ /* 0x040fe20000000000 */
[----:B------:R-:W-:Y:S01]  /*62d0*/  LOP3.LUT R20, R66, 0xffffe000, RZ, 0xc0, !PT ;  /* 0xffffe00042147812 */ /* 0x000fe200078ec0ff */
[----:B------:R-:W-:Y:S01]  /*62e0*/  FFMA R37, R35, R21, R2 ;  /* 0x0000001523257223 */ /* 0x000fe20000000002 */
[----:B------:R-:W-:Y:S01]  /*62f0*/  LOP3.LUT R21, R60, 0xffffe000, RZ, 0xc0, !PT ;  /* 0xffffe0003c157812 */ /* 0x000fe200078ec0ff */
[----:B------:R-:W-:Y:S01]  /*6300*/  FMUL R4, R33, R8 ;  /* 0x0000000821047220 */ /* 0x000fe20000400000 */
[----:B------:R-:W-:Y:S01]  /*6310*/  F2FP.TF32.F32.PACK_B R36, R36 ;  /* 0x00000024ff24723e */ /* 0x000fe200024050ff */
[----:B------:R-:W-:Y:S01]  /*6320*/  FFMA R38, R35, R20, R3 ;  /* 0x0000001423267223 */ /* 0x000fe20000000003 */
[----:B------:R-:W-:Y:S01]  /*6330*/  LOP3.LUT R20, R63, 0xffffe000, RZ, 0xc0, !PT ;  /* 0xffffe0003f147812 */ /* 0x000fe200078ec0ff */
[C---:B------:R-:W-:Y:S01]  /*6340*/  FMUL R5, R33.reuse, R9 ;  /* 0x0000000921057220 */ /* 0x040fe20000400000 */
[----:B------:R-:W-:Y:S01]  /*6350*/  F2FP.TF32.F32.PACK_B R37, R37 ;  /* 0x00000025ff25723e */ /* 0x000fe200024050ff */
[----:B------:R-:W-:Y:S01]  /*6360*/  FMUL R6, R33, R10 ;  /* 0x0000000a21067220 */ /* 0x000fe20000400000 */
[----:B------:R-:W-:Y:S01]  /*6370*/  F2FP.TF32.F32.PACK_B R38, R38 ;  /* 0x00000026ff26723e */ /* 0x000fe200024050ff */
[----:B------:R-:W-:Y:S01]  /*6380*/  FFMA R39, R35, R40, R7 ;  /* 0x0000002823277223 */ /* 0x000fe20000000007 */
[----:B------:R-:W-:Y:S01]  /*6390*/  LOP3.LUT R40, R57, 0xffffe000, RZ, 0xc0, !PT ;  /* 0xffffe00039287812 */ /* 0x000fe200078ec0ff */
[----:B------:R-:W-:Y:S01]  /*63a0*/  FMUL R11, R33, R11 ;  /* 0x0000000b210b7220 */ /* 0x000fe20000400000 */
[C---:B------:R-:W-:Y:S01]  /*63b0*/  FFMA R4, R35.reuse, R21, R4 ;  /* 0x0000001523047223 */ /* 0x040fe20000000004 */
[----:B------:R-:W-:Y:S01]  /*63c0*/  LOP3.LUT R21, R56, 0xffffe000, RZ, 0xc0, !PT ;  /* 0xffffe00038157812 */ /* 0x000fe200078ec0ff */
[C---:B------:R-:W-:Y:S01]  /*63d0*/  FFMA R5, R35.reuse, R42, R5 ;  /* 0x0000002a23057223 */ /* 0x040fe20000000005 */
[----:B------:R-:W-:Y:S01]  /*63e0*/  F2FP.TF32.F32.PACK_B R39, R39 ;  /* 0x00000027ff27723e */ /* 0x000fe200024050ff */
        /* <DEDUP_REMOVED lines=8> */
[----:B------:R1:W-:Y:S01]  /*6470*/  STSM.16.M88.4 [R104+0x400], R36 ;  /* 0x0004002468007844 */ /* 0x0003e20000000200 */
[----:B------:R-:W-:Y:S01]  /*6480*/  F2FP.TF32.F32.PACK_B R6, R6 ;  /* 0x00000006ff06723e */ /* 0x000fe200024050ff */
[C---:B------:R-:W-:Y:S01]  /*6490*/  FMUL R10, R33.reuse, R14 ;  /* 0x0000000e210a7220 */ /* 0x040fe20000400000 */
[----:B------:R-:W-:Y:S01]  /*64a0*/  F2FP.TF32.F32.PACK_B R7, R7 ;  /* 0x00000007ff07723e */ /* 0x000fe200024050ff */
[----:B------:R-:W-:Y:S01]  /*64b0*/  FMUL R15, R33, R15 ;  /* 0x0000000f210f7220 */ /* 0x000fe20000400000 */
[C---:B------:R-:W-:Y:S01]  /*64c0*/  FFMA R8, R35.reuse, R21, R8 ;  /* 0x0000001523087223 */ /* 0x040fe20000000008 */
[C---:B------:R-:W-:Y:S01]  /*64d0*/  FFMA R9, R35.reuse, R40, R9 ;  /* 0x0000002823097223 */ /* 0x040fe20000000009 */
[C---:B------:R-:W-:Y:S01]  /*64e0*/  FFMA R10, R35.reuse, R41, R10 ;  /* 0x00000029230a7223 */ /* 0x040fe2000000000a */
[----:B------:R1:W-:Y:S01]  /*64f0*/  STSM.16.M88.4 [R103+0x400], R4 ;  /* 0x0004000467007844 */ /* 0x0003e20000000200 */
[----:B------:R-:W-:Y:S01]  /*6500*/  LOP3.LUT R21, R52, 0xffffe000, RZ, 0xc0, !PT ;  /* 0xffffe00034157812 */ /* 0x000fe200078ec0ff */
[----:B------:R-:W-:Y:S01]  /*6510*/  FFMA R11, R35, R20, R15 ;  /* 0x00000014230b7223 */ /* 0x000fe2000000000f */
[----:B------:R-:W-:Y:S01]  /*6520*/  LOP3.LUT R20, R53, 0xffffe000, RZ, 0xc0, !PT ;  /* 0xffffe00035147812 */ /* 0x000fe200078ec0ff */
[C---:B------:R-:W-:Y:S01]  /*6530*/  FMUL R12, R33.reuse, R16 ;  /* 0x00000010210c7220 */ /* 0x040fe20000400000 */
[C---:B------:R-:W-:Y:S01]  /*6540*/  FMUL R13, R33.reuse, R17 ;  /* 0x00000011210d7220 */ /* 0x040fe20000400000 */
[----:B------:R-:W-:Y:S01]  /*6550*/  LOP3.LUT R41, R54, 0xffffe000, RZ, 0xc0, !PT ;  /* 0xffffe00036297812 */ /* 0x000fe200078ec0ff */
[----:B------:R-:W-:Y:S01]  /*6560*/  FMUL R14, R33, R18 ;  /* 0x00000012210e7220 */ /* 0x000fe20000400000 */
[----:B------:R-:W-:Y:S01]  /*6570*/  LOP3.LUT R40, R55, 0xffffe000, RZ, 0xc0, !PT ;  /* 0xffffe00037287812 */ /* 0x000fe200078ec0ff */
[----:B------:R-:W-:Y:S01]  /*6580*/  FMUL R19, R33, R19 ;  /* 0x0000001321137220 */ /* 0x000fe20000400000 */
[C---:B------:R-:W-:Y:S01]  /*6590*/  FFMA R12, R35.reuse, R21, R12 ;  /* 0x00000015230c7223 */ /* 0x040fe2000000000c */
[C---:B------:R-:W-:Y:S01]  /*65a0*/  FFMA R13, R35.reuse, R20, R13 ;  /* 0x00000014230d7223 */ /* 0x040fe2000000000d */
[C---:B------:R-:W-:Y:S01]  /*65b0*/  FFMA R14, R35.reuse, R41, R14 ;  /* 0x00000029230e7223 */ /* 0x040fe2000000000e */
[----:B------:R-:W-:Y:S01]  /*65c0*/  FFMA R15, R35, R40, R19 ;  /* 0x00000028230f7223 */ /* 0x000fe20000000013 */
[----:B------:R-:W-:Y:S02]  /*65d0*/  F2FP.TF32.F32.PACK_B R8, R8 ;  /* 0x00000008ff08723e */ /* 0x000fe400024050ff */
[----:B------:R-:W-:Y:S02]  /*65e0*/  F2FP.TF32.F32.PACK_B R9, R9 ;  /* 0x00000009ff09723e */ /* 0x000fe400024050ff */
[----:B------:R-:W-:Y:S02]  /*65f0*/  F2FP.TF32.F32.PACK_B R10, R10 ;  /* 0x0000000aff0a723e */ /* 0x000fe400024050ff */
[----:B------:R-:W-:Y:S02]  /*6600*/  F2FP.TF32.F32.PACK_B R11, R11 ;  /* 0x0000000bff0b723e */ /* 0x000fe400024050ff */
[----:B------:R-:W-:Y:S02]  /*6610*/  F2FP.TF32.F32.PACK_B R12, R12 ;  /* 0x0000000cff0c723e */ /* 0x000fe400024050ff */
[----:B------:R-:W-:Y:S01]  /*6620*/  F2FP.TF32.F32.PACK_B R13, R13 ;  /* 0x0000000dff0d723e */ /* 0x000fe200024050ff */
[----:B------:R1:W-:Y:S01]  /*6630*/  STSM.16.M88.4 [R106], R8 ;  /* 0x000000086a007844 */ /* 0x0003e20000000200 */
[----:B------:R-:W-:Y:S02]  /*6640*/  F2FP.TF32.F32.PACK_B R14, R14 ;  /* 0x0000000eff0e723e */ /* 0x000fe400024050ff */
[----:B------:R-:W-:Y:S05]  /*6650*/  F2FP.TF32.F32.PACK_B R15, R15 ;  /* 0x0000000fff0f723e */ /* 0x000fea00024050ff */
[----:B------:R1:W-:Y:S01]  /*6660*/  STSM.16.M88.4 [R105], R12 ;  /* 0x0000000c69007844 */ /* 0x0003e20000000200 */
[----:B------:R-:W-:Y:S01]  /*6670*/  @!PT LDS RZ, [RZ] ;  /* 0x00000000fffff984 */ /* 0x000fe20000000800 */
[----:B------:R-:W-:Y:S01]  /*6680*/  @!PT LDS RZ, [RZ] ;  /* 0x00000000fffff984 */ /* 0x000fe20000000800 */
[----:B------:R-:W-:Y:S01]  /*6690*/  @!PT LDS RZ, [RZ] ;  /* 0x00000000fffff984 */ /* 0x000fe20000000800 */
[----:B------:R-:W-:Y:S01]  /*66a0*/  @!PT LDS RZ, [RZ] ;  /* 0x00000000fffff984 */ /* 0x000fe20000000800 */
[----:B------:R2:W-:Y:S07]  /*66b0*/  MEMBAR.ALL.CTA ;  /* 0x0000000000007992 */ /* 0x0005ee0000008000 */
[----:B--2---:R-:W2:Y:S02]  /*66c0*/  FENCE.VIEW.ASYNC.S ;  /* 0x00000000000073c6 */ /* 0x004ea40000000000 */
[----:B--2---:R-:W-:Y:S06]  /*66d0*/  BAR.SYNC.DEFER_BLOCKING 0x1, 0x80 ;  /* 0x0042000000007b1d */ /* 0x004fec0000010000 */
[----:B------:R-:W-:Y:S05]  /*66e0*/  @P1 BRA `(.L_x_95) ;  /* 0x0000000000301947 */ /* 0x000fea0003800000 */
[----:B------:R-:W-:Y:S01]  /*66f0*/  UIADD3 UR6, UPT, UPT, UR50, 0x400, URZ ;  /* 0x0000040032067890 */ /* 0x000fe2000fffe0ff */
[----:B------:R-:W-:Y:S01]  /*6700*/  R2UR UR42, R99 ;  /* 0x00000000632a72ca */ /* 0x000fe200000e0000 */
[----:B------:R-:W-:Y:S01]  /*6710*/  UIADD3 UR4, UP0, UPT, UR54, 0x680, URZ ;  /* 0x0000068036047890 */ /* 0x000fe2000ff1e0ff */
[----:B------:R-:W-:Y:S02]  /*6720*/  R2UR UR43, R97 ;  /* 0x00000000612b72ca */ /* 0x000fe400000e0000 */
[----:B------:R-:W-:Y:S01]  /*6730*/  R2UR UR44, R98 ;  /* 0x00000000622c72ca */ /* 0x000fe200000e0000 */
[----:B------:R-:W-:Y:S01]  /*6740*/  IMAD.U32 R94, RZ, RZ, UR6 ;  /* 0x00000006ff5e7e24 */ /* 0x000fe2000f8e00ff */
[----:B------:R-:W-:Y:S04]  /*6750*/  UIADD3.X UR5, UPT, UPT, URZ, UR55, URZ, UP0, !UPT ;  /* 0x00000037ff057290 */ /* 0x000fe800087fe4ff */
[----:B------:R-:W-:Y:S11]  /*6760*/  R2UR UR40, R94 ;  /* 0x000000005e2872ca */ /* 0x000ff600000e0000 */
[----:B------:R-:W-:Y:S02]  /*6770*/  @!UPT UIADD3 URZ, UPT, UPT, URZ, URZ, URZ ;  /* 0x000000fffffff290 */ /* 0x000fe4000fffe0ff */
[----:B------:R2:W-:Y:S01]  /*6780*/  UTMASTG.4D.IM2COL [UR40], [UR4] ;  /* 0x00000028040073b5 */ /* 0x0005e20008058000 */
[----:B------:R0:W-:Y:S01]  /*6790*/  UTMACMDFLUSH ;  /* 0x00000000000079b7 */ /* 0x0001e20000000000 */
[----:B--2---:R-:W-:Y:S04]  /*67a0*/  DEPBAR.LE SB0, 0x1 ;  /* 0x000080400000791a */ /* 0x004fe80000000000 */
.L_x_95:
[----:B------:R-:W-:Y:S05]  /*67b0*/  BSYNC.RECONVERGENT B0 ;  /* 0x0000000000007941 */ /* 0x000fea0003800200 */
.L_x_94:
[----:B------:R-:W-:Y:S01]  /*67c0*/  BAR.SYNC.DEFER_BLOCKING 0x1, 0x80 ;  /* 0x0042000000007b1d */ /* 0x000fe20000010000 */
[----:B------:R-:W-:Y:S01]  /*67d0*/  LEA R3, R51, UR50, 0x3 ;  /* 0x0000003233037c11 */ /* 0x000fe2000f8e18ff */
[----:B------:R-:W-:Y:S01]  /*67e0*/  UISETP.NE.AND UP0, UPT, UR52, URZ, UPT ;  /* 0x000000ff3400728c */ /* 0x000fe2000bf05270 */
[----:B-1----:R-:W-:Y:S08]  /*67f0*/  @P0 SHF.L.U32 R4, R90, 0x1f, RZ ;  /* 0x0000001f5a040819 */ /* 0x002ff000000006ff */
[----:B------:R-:W-:Y:S05]  /*6800*/  BRA.U !UP0, `(.L_x_96) ;  /* 0x0000000108287547 */ /* 0x000fea000b800000 */
[----:B------:R-:W1:Y:S01]  /*6810*/  S2R R0, SR_CgaCtaId ;  /* 0x0000000000007919 */ /* 0x000e620000008800 */
[----:B------:R-:W-:Y:S01]  /*6820*/  ISETP.NE.U32.OR P1, PT, R101, 0x1, !P6 ;  /* 0x000000016500780c */ /* 0x000fe20007725470 */
[----:B------:R-:W-:Y:S01]  /*6830*/  IMAD.U32 R2, RZ, RZ, UR56 ;  /* 0x00000038ff027e24 */ /* 0x000fe2000f8e00ff */
[----:B------:R-:W-:Y:S04]  /*6840*/  UIADD3 UR56, UPT, UPT, UR56, 0x1, URZ ;  /* 0x0000000138387890 */ /* 0x000fe8000fffe0ff */
[----:B------:R-:W-:Y:S04]  /*6850*/  UISETP.NE.AND UP0, UPT, UR56, 0x4, UPT ;  /* 0x000000043800788c */ /* 0x000fe8000bf05270 */
[----:B------:R-:W-:Y:S03]  /*6860*/  USEL UR56, UR56, URZ, UP0 ;  /* 0x000000ff38387287 */ /* 0x000fe60008000000 */
[----:B------:R-:W-:Y:S05]  /*6870*/  @P1 LEA R2, R2, UR50, 0x3 ;  /* 0x0000003202021c11 */ /* 0x000fea000f8e18ff */
[----:B------:R-:W-:Y:S05]  /*6880*/  @P1 VIADD R5, R2, 0xa0 ;  /* 0x000000a002051836 */ /* 0x000fea0000000000 */
[----:B-1----:R-:W-:Y:S04]  /*6890*/  @P1 PRMT R0, R0, 0x654, R5 ;  /* 0x0000065400001816 */ /* 0x002fe80000000005 */
[----:B------:R1:W-:Y:S03]  /*68a0*/  @P1 SYNCS.ARRIVE.TRANS64.RED.A1T0 RZ, [R0+URZ], RZ ;  /* 0x000000ff00ff19a7 */ /* 0x0003e600081004ff */
.L_x_96:
[----:B------:R-:W2:Y:S01]  /*68b0*/  @P0 SYNCS.PHASECHK.TRANS64.TRYWAIT P1, [R3+URZ+0x80], R4 ;  /* 0x00008004030005a7 */ /* 0x000ea200080211ff */
[----:B------:R-:W-:Y:S01]  /*68c0*/  BSSY B1, `(.L_x_97) ;  /* 0x0000016000017945 */ /* 0x000fe20003800000 */
[----:B--2---:R-:W-:Y:S03]  /*68d0*/  @P0 SEL R109, RZ, 0x1, !P1 ;  /* 0x00000001ff6d0807 */ /* 0x004fe60004800000 */
[----:B------:R-:W-:Y:S05]  /*68e0*/  @!P0 BRA `(.L_x_98) ;  /* 0x00000000004c8947 */ /* 0x000fea0003800000 */
[----:B------:R-:W-:Y:S01]  /*68f0*/  ISETP.NE.U32.AND P0, PT, R110, 0x1, PT ;  /* 0x000000016e00780c */ /* 0x000fe20003f05070 */
[----:B------:R-:W-:Y:S01]  /*6900*/  BSSY B0, `(.L_x_99) ;  /* 0x0000009000007945 */ /* 0x000fe20003800000 */
[----:B------:R-:W-:Y:S11]  /*6910*/  ISETP.NE.AND P1, PT, R109, RZ, PT ;  /* 0x000000ff6d00720c */ /* 0x000ff60003f25270 */
[----:B------:R-:W-:Y:S05]  /*6920*/  @P0 IMAD R5, R51, 0x2000, R108 ;  /* 0x0000200033050824 */ /* 0x000fea00078e026c */
[----:B------:R-:W-:Y:S05]  /*6930*/  @P0 IADD3 R4, PT, PT, R5, UR50, RZ ;  /* 0x0000003205040c10 */ /* 0x000fea000fffe0ff */
[----:B------:R-:W-:Y:S01]  /*6940*/  @P0 IMAD.IADD R2, R112, 0x1, R4 ;  /* 0x0000000170020824 */ /* 0x000fe200078e0204 */
[----:B------:R-:W-:Y:S06]  /*6950*/  @P1 BRA `(.L_x_100) ;  /* 0x00000000000c1947 */ /* 0x000fec0003800000 */
[----:B-1----:R-:W-:Y:S04]  /*6960*/  SHF.L.U32 R0, R90, 0x1f, RZ ;  /* 0x0000001f5a007819 */ /* 0x002fe800000006ff */
[----:B------:R-:W1:Y:S02]  /*6970*/  SYNCS.PHASECHK.TRANS64.TRYWAIT P1, [R3+URZ+0x80], R0 ;  /* 0x00008000030075a7 */ /* 0x000e6400080211ff */
[----:B-1----:R-:W-:Y:S05]  /*6980*/  @!P1 BRA `(.L_x_101) ;  /* 0x0000002800349947 */ /* 0x002fea0003800000 */
.L_x_100:
[----:B------:R-:W-:Y:S05]  /*6990*/  BSYNC B0 ;  /* 0x0000000000007941 */ /* 0x000fea0003800000 */
.L_x_99:
[C---:B------:R-:W-:Y:S01]  /*69a0*/  @P0 IADD3 R4, PT, PT, R95.reuse, R4, RZ ;  /* 0x000000045f040210 */ /* 0x040fe20007ffe0ff */
[----:B------:R-:W-:Y:S05]  /*69b0*/  @P0 WARPSYNC.ALL ;  /* 0x0000000000000948 */ /* 0x000fea0003800000 */
[----:B------:R2:W3:Y:S01]  /*69c0*/  @P0 LDSM.16.M88.4 R64, [R5+UR50+0x400] ;  /* 0x000400320540083b */ /* 0x0004e20008000200 */
[----:B-1----:R-:W-:Y:S02]  /*69d0*/  @P0 IADD3 R0, PT, PT, R95, R2, RZ ;  /* 0x000000025f000210 */ /* 0x002fe40007ffe0ff */
[----:B------:R-:W-:Y:S01]  /*69e0*/  IADD3 R51, PT, PT, R51, 0x1, RZ ;  /* 0x0000000133337810 */ /* 0x000fe20007ffe0ff */
[----:B------:R2:W4:Y:S04]  /*69f0*/  @P0 LDSM.16.M88.4 R60, [R4+0x400] ;  /* 0x00040000043c083b */ /* 0x0005280000000200 */
[----:B------:R2:W1:Y:S04]  /*6a00*/  @P0 LDSM.16.M88.4 R56, [R2+0x400] ;  /* 0x000400000238083b */ /* 0x0004680000000200 */
[----:B------:R2:W1:Y:S02]  /*6a10*/  @P0 LDSM.16.M88.4 R52, [R0+0x400] ;  /* 0x000400000034083b */ /* 0x0004640000000200 */
.L_x_98:
[----:B------:R-:W-:Y:S05]  /*6a20*/  BSYNC B1 ;  /* 0x0000000000017941 */ /* 0x000fea0003800000 */
.L_x_97:
[----:B-12---:R-:W-:Y:S05]  /*6a30*/  VIADD R0, R34, 0x20 ;  /* 0x0000002022007836 */ /* 0x006fea0000000000 */
[----:B------:R-:W-:Y:S04]  /*6a40*/  SHF.R.U32.HI R0, RZ, 0x15, R0 ;  /* 0x00000015ff007819 */ /* 0x000fe80000011600 */
[----:B------:R-:W-:Y:S11]  /*6a50*/  LOP3.LUT P0, RZ, R0, 0x3, R93, 0x48, !PT ;  /* 0x0000000300ff7812 */ /* 0x000ff6000780485d */
[----:B------:R-:W-:Y:S02]  /*6a60*/  @!UPT UIADD3 URZ, UPT, UPT, URZ, URZ, URZ ;  /* 0x000000fffffff290 */ /* 0x000fe4000fffe0ff */
[----:B------:R-:W-:Y:S05]  /*6a70*/  @!P0 BRA `(.L_x_102) ;  /* 0x0000000000408947 */ /* 0x000fea0003800000 */
[----:B------:R-:W1:Y:S01]  /*6a80*/  LDCU.64 UR8, c[0x4][0x70] ;  /* 0x01000e00ff0877ac */ /* 0x000e620008000a00 */
[----:B------:R-:W-:Y:S01]  /*6a90*/  MOV R3, 0x0 ;  /* 0x0000000000037802 */ /* 0x000fe20000000f00 */
[----:B------:R-:W-:Y:S02]  /*6aa0*/  HFMA2 R12, -RZ, RZ, 0, 5.9604644775390625e-08 ;  /* 0x00000001ff0c7431 */ /* 0x000fe400000001ff */
[----:B------:R-:W-:Y:S02]  /*6ab0*/  IMAD.MOV.U32 R8, RZ, RZ, 0x192 ;  /* 0x00000192ff087424 */ /* 0x000fe400078e00ff */
[----:B------:R-:W-:Y:S01]  /*6ac0*/  IMAD.MOV.U32 R13, RZ, RZ, RZ ;  /* 0x000000ffff0d7224 */ /* 0x000fe200078e00ff */
[----:B------:R-:W2:Y:S01]  /*6ad0*/  LDCU.64 UR6, c[0x4][0x78] ;  /* 0x01000f00ff0677ac */ /* 0x000ea20008000a00 */
[----:B------:R-:W3:Y:S01]  /*6ae0*/  LDC.64 R2, c[0x4][R3] ;  /* 0x0100000003027b82 */ /* 0x000ee20000000a00 */
[----:B------:R-:W5:Y:S01]  /*6af0*/  LDCU.64 UR4, c[0x4][0x10] ;  /* 0x01000200ff0477ac */ /* 0x000f620008000a00 */
[----:B-1----:R-:W-:Y:S01]  /*6b00*/  MOV R5, UR9 ;  /* 0x0000000900057c02 */ /* 0x002fe20008000f00 */
[----:B------:R-:W-:Y:S01]  /*6b10*/  IMAD.U32 R4, RZ, RZ, UR8 ;  /* 0x00000008ff047e24 */ /* 0x000fe2000f8e00ff */
[----:B--2---:R-:W-:Y:S01]  /*6b20*/  MOV R7, UR7 ;  /* 0x0000000700077c02 */ /* 0x004fe20008000f00 */
[----:B------:R-:W-:Y:S01]  /*6b30*/  IMAD.U32 R6, RZ, RZ, UR6 ;  /* 0x00000006ff067e24 */ /* 0x000fe2000f8e00ff */
[----:B-----5:R-:W-:Y:S01]  /*6b40*/  MOV R11, UR5 ;  /* 0x00000005000b7c02 */ /* 0x020fe20008000f00 */
[----:B------:R-:W-:Y:S02]  /*6b50*/  IMAD.U32 R10, RZ, RZ, UR4 ;  /* 0x00000004ff0a7e24 */ /* 0x000fe4000f8e00ff */
[----:B------:R-:W-:Y:S07]  /*6b60*/  LEPC R20, `(.L_x_102) ;  /* 0x000000001014794e */ /* 0x000fee0000000000 */
[----:B---34-:R-:W-:Y:S05]  /*6b70*/  CALL.ABS.NOINC R2 ;  /* 0x0000000002007343 */ /* 0x018fea0003c00000 */
.L_x_102:
[----:B---3--:R-:W-:Y:S01]  /*6b80*/  LOP3.LUT R20, R64, 0xffffe000, RZ, 0xc0, !PT ;  /* 0xffffe00040147812 */ /* 0x008fe200078ec0ff */
[----:B------:R-:W-:Y:S05]  /*6b90*/  WARPSYNC.ALL ;  /* 0x0000000000007948 */ /* 0x000fea0003800000 */
[----:B------:R-:W-:Y:S01]  /*6ba0*/  R2UR UR4, R34 ;  /* 0x00000000220472ca */ /* 0x000fe200000e0000 */
[----:B------:R-:W1:Y:S01]  /*6bb0*/  S2R R111, SR_CgaCtaId ;  /* 0x00000000006f7919 */ /* 0x000e620000008800 */
[----:B------:R-:W-:Y:S01]  /*6bc0*/  LOP3.LUT R21, R65, 0xffffe000, RZ, 0xc0, !PT ;  /* 0xffffe00041157812 */ /* 0x000fe200078ec0ff */
[----:B------:R-:W-:Y:S01]  /*6bd0*/  IMAD.U32 R113, RZ, RZ, UR56 ;  /* 0x00000038ff717e24 */ /* 0x000fe2000f8e00ff */
[----:B------:R-:W-:Y:S01]  /*6be0*/  LOP3.LUT R49, R66, 0xffffe000, RZ, 0xc0, !PT ;  /* 0xffffe00042317812 */ /* 0x000fe200078ec0ff */
[----:B------:R-:W-:Y:S01]  /*6bf0*/  BSSY.RECONVERGENT B0, `(.L_x_103) ;  /* 0x000005e000007945 */ /* 0x000fe20003800200 */
[----:B----4-:R-:W-:Y:S02]  /*6c00*/  LOP3.LUT R48, R62, 0xffffe000, RZ, 0xc0, !PT ;  /* 0xffffe0003e307812 */ /* 0x010fe400078ec0ff */
[----:B------:R-:W-:Y:S02]  /*6c10*/  LOP3.LUT R50, R56, 0xffffe000, RZ, 0xc0, !PT ;  /* 0xffffe00038327812 */ /* 0x000fe400078ec0ff */
[----:B------:R-:W-:Y:S02]  /*6c20*/  ISETP.NE.AND P6, PT, R102, RZ, PT ;  /* 0x000000ff6600720c */ /* 0x000fe40003fc5270 */
[----:B------:R-:W-:Y:S01]  /*6c30*/  ISETP.NE.AND P1, PT, R92, RZ, PT ;  /* 0x000000ff5c00720c */ /* 0x000fe20003f25270 */
[----:B------:R-:W2:Y:S01]  /*6c40*/  LDTM.16dp128bit.x8 R4, tmem[UR4+0x20] ;  /* 0x00002004000479ee */ /* 0x000ea20008180000 */
[----:B------:R-:W-:Y:S11]  /*6c50*/  ISETP.NE.U32.OR P0, PT, R101, 0x1, !P6 ;  /* 0x000000016500780c */ /* 0x000ff60007705470 */
[----:B------:R-:W-:Y:S02]  /*6c60*/  @!UPT UIADD3 URZ, UPT, UPT, URZ, URZ, URZ ;  /* 0x000000fffffff290 */ /* 0x000fe4000fffe0ff */
[----:B------:R-:W-:Y:S02]  /*6c70*/  @P0 LEA R113, R113, UR50, 0x3 ;  /* 0x0000003271710c11 */ /* 0x000fe4000f8e18ff */
[----:B------:R-:W-:Y:S03]  /*6c80*/  @P0 SHF.L.U32 R116, R90, 0x1f, RZ ;  /* 0x0000001f5a740819 */ /* 0x000fe600000006ff */
[----:B------:R-:W-:Y:S01]  /*6c90*/  @P0 VIADD R114, R113, 0xa0 ;  /* 0x000000a071720836 */ /* 0x000fe20000000000 */
[----:B------:R-:W-:Y:S04]  /*6ca0*/  LEA R113, R51, UR50, 0x3 ;  /* 0x0000003233717c11 */ /* 0x000fe8000f8e18ff */
[----:B-1----:R-:W-:Y:S01]  /*6cb0*/  @P0 PRMT R114, R111, 0x654, R114 ;  /* 0x000006546f720816 */ /* 0x002fe20000000072 */
[C---:B--2---:R-:W-:Y:S01]  /*6cc0*/  FMUL R0, R33.reuse, R4 ;  /* 0x0000000421007220 */ /* 0x044fe20000400000 */
[C---:B------:R-:W-:Y:S01]  /*6cd0*/  FMUL R2, R33.reuse, R5 ;  /* 0x0000000521027220 */ /* 0x040fe20000400000 */
[C---:B------:R-:W-:Y:S01]  /*6ce0*/  FMUL R3, R33.reuse, R10 ;  /* 0x0000000a21037220 */ /* 0x040fe20000400000 */
[----:B------:R-:W-:Y:S01]  /*6cf0*/  FMUL R4, R33, R11 ;  /* 0x0000000b21047220 */ /* 0x000fe20000400000 */
[C---:B------:R-:W-:Y:S01]  /*6d00*/  FFMA R36, R35.reuse, R20, R0 ;  /* 0x0000001423247223 */ /* 0x040fe20000000000 */
[----:B------:R-:W-:Y:S01]  /*6d10*/  LOP3.LUT R20, R60, 0xffffe000, RZ, 0xc0, !PT ;  /* 0xffffe0003c147812 */ /* 0x000fe200078ec0ff */
        /* <DEDUP_REMOVED lines=16> */
[C---:B------:R-:W-:Y:S01]  /*6e20*/  FMUL R5, R33.reuse, R12 ;  /* 0x0000000c21057220 */ /* 0x040fe20000400000 */
[----:B------:R-:W-:Y:S01]  /*6e30*/  FMUL R6, R33, R13 ;  /* 0x0000000d21067220 */ /* 0x000fe20000400000 */
[----:B------:R1:W-:Y:S01]  /*6e40*/  STSM.16.M88.4 [R104+0x2400], R36 ;  /* 0x0024002468007844 */ /* 0x0003e20000000200 */
[----:B------:R-:W-:Y:S01]  /*6e50*/  F2FP.TF32.F32.PACK_B R40, R40 ;  /* 0x00000028ff28723e */ /* 0x000fe200024050ff */
[C---:B------:R-:W-:Y:S01]  /*6e60*/  FFMA R41, R35.reuse, R20, R2 ;  /* 0x0000001423297223 */ /* 0x040fe20000000002 */
[----:B------:R-:W-:Y:S01]  /*6e70*/  LOP3.LUT R20, R58, 0xffffe000, RZ, 0xc0, !PT ;  /* 0xffffe0003a147812 */ /* 0x000fe200078ec0ff */
        /* <DEDUP_REMOVED lines=8> */
[C---:B------:R-:W-:Y:S01]  /*6f00*/  FFMA R44, R35.reuse, R50, R5 ;  /* 0x00000032232c7223 */ /* 0x040fe20000000005 */
[C---:B------:R-:W-:Y:S01]  /*6f10*/  FFMA R45, R35.reuse, R49, R6 ;  /* 0x00000031232d7223 */ /* 0x040fe20000000006 */
[C---:B------:R-:W-:Y:S01]  /*6f20*/  FFMA R46, R35.reuse, R20, R7 ;  /* 0x00000014232e7223 */ /* 0x040fe20000000007 */
[----:B------:R-:W-:Y:S01]  /*6f30*/  FFMA R47, R35, R21, R8 ;  /* 0x00000015232f7223 */ /* 0x000fe20000000008 */
[----:B------:R-:W-:Y:S01]  /*6f40*/  LOP3.LUT R20, R52, 0xffffe000, RZ, 0xc0, !PT ;  /* 0xffffe00034147812 */ /* 0x000fe200078ec0ff */
[----:B------:R-:W-:Y:S01]  /*6f50*/  FMUL R9, R33, R16 ;  /* 0x0000001021097220 */ /* 0x000fe20000400000 */
[----:B------:R-:W-:Y:S01]  /*6f60*/  LOP3.LUT R21, R53, 0xffffe000, RZ, 0xc0, !PT ;  /* 0xffffe00035157812 */ /* 0x000fe200078ec0ff */
[C---:B------:R-:W-:Y:S01]  /*6f70*/  FMUL R10, R33.reuse, R17 ;  /* 0x00000011210a7220 */ /* 0x040fe20000400000 */
[----:B------:R-:W-:Y:S01]  /*6f80*/  FMUL R11, R33, R18 ;  /* 0x00000012210b7220 */ /* 0x000fe20000400000 */
[----:B------:R-:W-:Y:S01]  /*6f90*/  LOP3.LUT R49, R55, 0xffffe000, RZ, 0xc0, !PT ;  /* 0xffffe00037317812 */ /* 0x000fe200078ec0ff */
[----:B------:R-:W-:Y:S01]  /*6fa0*/  FMUL R12, R33, R19 ;  /* 0x00000013210c7220 */ /* 0x000fe20000400000 */
[----:B------:R-:W-:Y:S02]  /*6fb0*/  F2FP.TF32.F32.PACK_B R43, R43 ;  /* 0x0000002bff2b723e */ /* 0x000fe400024050ff */
[----:B------:R-:W-:Y:S02]  /*6fc0*/  F2FP.TF32.F32.PACK_B R44, R44 ;  /* 0x0000002cff2c723e */ /* 0x000fe400024050ff */
[----:B------:R-:W-:Y:S01]  /*6fd0*/  F2FP.TF32.F32.PACK_B R45, R45 ;  /* 0x0000002dff2d723e */ /* 0x000fe200024050ff */
[----:B------:R2:W-:Y:S01]  /*6fe0*/  STSM.16.M88.4 [R103+0x2400], R40 ;  /* 0x0024002867007844 */ /* 0x0005e20000000200 */
[----:B------:R-:W-:Y:S01]  /*6ff0*/  F2FP.TF32.F32.PACK_B R46, R46 ;  /* 0x0000002eff2e723e */ /* 0x000fe200024050ff */
[C---:B-1----:R-:W-:Y:S01]  /*7000*/  FFMA R36, R35.reuse, R20, R9 ;  /* 0x0000001423247223 */ /* 0x042fe20000000009 */
[C---:B------:R-:W-:Y:S01]  /*7010*/  FFMA R37, R35.reuse, R21, R10 ;  /* 0x0000001523257223 */ /* 0x040fe2000000000a */
[C---:B------:R-:W-:Y:S01]  /*7020*/  FFMA R38, R35.reuse, R48, R11 ;  /* 0x0000003023267223 */ /* 0x040fe2000000000b */
[----:B------:R-:W-:Y:S01]  /*7030*/  FFMA R39, R35, R49, R12 ;  /* 0x0000003123277223 */ /* 0x000fe2000000000c */
[----:B------:R-:W-:Y:S02]  /*7040*/  F2FP.TF32.F32.PACK_B R47, R47 ;  /* 0x0000002fff2f723e */ /* 0x000fe400024050ff */
[----:B------:R-:W-:Y:S02]  /*7050*/  F2FP.TF32.F32.PACK_B R36, R36 ;  /* 0x00000024ff24723e */ /* 0x000fe400024050ff */
[----:B------:R-:W-:Y:S01]  /*7060*/  F2FP.TF32.F32.PACK_B R37, R37 ;  /* 0x00000025ff25723e */ /* 0x000fe200024050ff */
[----:B------:R2:W-:Y:S01]  /*7070*/  STSM.16.M88.4 [R106+0x2000], R44 ;  /* 0x0020002c6a007844 */ /* 0x0005e20000000200 */
[----:B------:R-:W-:Y:S02]  /*7080*/  F2FP.TF32.F32.PACK_B R38, R38 ;  /* 0x00000026ff26723e */ /* 0x000fe400024050ff */
[----:B------:R-:W-:Y:S05]  /*7090*/  F2FP.TF32.F32.PACK_B R39, R39 ;  /* 0x00000027ff27723e */ /* 0x000fea00024050ff */
[----:B------:R2:W-:Y:S01]  /*70a0*/  STSM.16.M88.4 [R105+0x2000], R36 ;  /* 0x0020002469007844 */ /* 0x0005e20000000200 */
[----:B------:R-:W-:Y:S01]  /*70b0*/  @!PT LDS RZ, [RZ] ;  /* 0x00000000fffff984 */ /* 0x000fe20000000800 */
[----:B------:R-:W-:Y:S01]  /*70c0*/  @!PT LDS RZ, [RZ] ;  /* 0x00000000fffff984 */ /* 0x000fe20000000800 */
[----:B------:R-:W-:Y:S01]  /*70d0*/  @!PT LDS RZ, [RZ] ;  /* 0x00000000fffff984 */ /* 0x000fe20000000800 */
[----:B------:R-:W-:Y:S01]  /*70e0*/  @!PT LDS RZ, [RZ] ;  /* 0x00000000fffff984 */ /* 0x000fe20000000800 */
[----:B------:R1:W-:Y:S07]  /*70f0*/  MEMBAR.ALL.CTA ;  /* 0x0000000000007992 */ /* 0x0003ee0000008000 */
[----:B-1----:R-:W1:Y:S02]  /*7100*/  FENCE.VIEW.ASYNC.S ;  /* 0x00000000000073c6 */ /* 0x002e640000000000 */
[----:B-1----:R-:W-:Y:S06]  /*7110*/  BAR.SYNC.DEFER_BLOCKING 0x1, 0x80 ;  /* 0x0042000000007b1d */ /* 0x002fec0000010000 */
[----:B------:R-:W-:Y:S05]  /*7120*/  @P1 BRA `(.L_x_104) ;  /* 0x0000000000281947 */ /* 0x000fea0003800000 */
[----:B------:R-:W-:Y:S01]  /*7130*/  R2UR UR10, R99 ;  /* 0x00000000630a72ca */ /* 0x000fe200000e0000 */
[----:B------:R-:W-:Y:S01]  /*7140*/  UIADD3 UR4, UP0, UPT, UR54, 0x680, URZ ;  /* 0x0000068036047890 */ /* 0x000fe2000ff1e0ff */
[----:B------:R-:W-:Y:S01]  /*7150*/  R2UR UR11, R97 ;  /* 0x00000000610b72ca */ /* 0x000fe200000e0000 */
[----:B------:R-:W-:Y:S01]  /*7160*/  UIADD3 UR9, UPT, UPT, UR41, 0x20, URZ ;  /* 0x0000002029097890 */ /* 0x000fe2000fffe0ff */
[----:B------:R-:W-:Y:S01]  /*7170*/  R2UR UR12, R98 ;  /* 0x00000000620c72ca */ /* 0x000fe200000e0000 */
[----:B------:R-:W-:Y:S02]  /*7180*/  UIADD3 UR8, UPT, UPT, UR50, 0x2400, URZ ;  /* 0x0000240032087890 */ /* 0x000fe4000fffe0ff */
[----:B------:R-:W-:Y:S10]  /*7190*/  UIADD3.X UR5, UPT, UPT, URZ, UR55, URZ, UP0, !UPT ;  /* 0x00000037ff057290 */ /* 0x000ff400087fe4ff */
[----:B------:R1:W-:Y:S01]  /*71a0*/  UTMASTG.4D.IM2COL [UR8], [UR4] ;  /* 0x00000008040073b5 */ /* 0x0003e20008058000 */
[----:B------:R0:W-:Y:S01]  /*71b0*/  UTMACMDFLUSH ;  /* 0x00000000000079b7 */ /* 0x0001e20000000000 */
[----:B-1----:R-:W-:Y:S04]  /*71c0*/  DEPBAR.LE SB0, 0x1 ;  /* 0x000080400000791a */ /* 0x002fe80000000000 */
.L_x_104:
[----:B------:R-:W-:Y:S05]  /*71d0*/  BSYNC.RECONVERGENT B0 ;  /* 0x0000000000007941 */ /* 0x000fea0003800200 */
.L_x_103:
[----:B------:R-:W-:Y:S01]  /*71e0*/  BAR.SYNC.DEFER_BLOCKING 0x1, 0x80 ;  /* 0x0042000000007b1d */ /* 0x000fe20000010000 */
[----:B------:R-:W-:Y:S04]  /*71f0*/  UIADD3 UR40, UPT, UPT, UR56, 0x1, URZ ;  /* 0x0000000138287890 */ /* 0x000fe8000fffe0ff */
[----:B------:R-:W-:Y:S04]  /*7200*/  UISETP.NE.AND UP0, UPT, UR40, 0x4, UPT ;  /* 0x000000042800788c */ /* 0x000fe8000bf05270 */
[----:B------:R-:W-:Y:S01]  /*7210*/  USEL UR40, UR40, URZ, UP0 ;  /* 0x000000ff28287287 */ /* 0x000fe20008000000 */
[----:B------:R1:W-:Y:S01]  /*7220*/  @P0 SYNCS.ARRIVE.TRANS64.RED.A1T0 RZ, [R114+URZ], RZ ;  /* 0x000000ff72ff09a7 */ /* 0x0003e200081004ff */
[----:B------:R-:W-:Y:S01]  /*7230*/  BSSY B1, `(.L_x_105) ;  /* 0x0000017000017945 */ /* 0x000fe20003800000 */
[----:B------:R-:W3:Y:S02]  /*7240*/  @P0 SYNCS.PHASECHK.TRANS64.TRYWAIT P1, [R113+URZ+0x80], R116 ;  /* 0x00008074710005a7 */ /* 0x000ee400080211ff */
[----:B---3--:R-:W-:Y:S01]  /*7250*/  @P0 SEL R109, RZ, 0x1, !P1 ;  /* 0x00000001ff6d0807 */ /* 0x008fe20004800000 */
[----:B-1----:R-:W-:Y:S06]  /*7260*/  @!P0 BRA `(.L_x_106) ;  /* 0x00000000004c8947 */ /* 0x002fec0003800000 */
[----:B------:R-:W-:Y:S01]  /*7270*/  ISETP.NE.U32.AND P0, PT, R110, 0x1, PT ;  /* 0x000000016e00780c */ /* 0x000fe20003f05070 */
[----:B------:R-:W-:Y:S01]  /*7280*/  BSSY B0, `(.L_x_107) ;  /* 0x0000009000007945 */ /* 0x000fe20003800000 */
[----:B------:R-:W-:Y:S11]  /*7290*/  ISETP.NE.AND P1, PT, R109, RZ, PT ;  /* 0x000000ff6d00720c */ /* 0x000ff60003f25270 */
[----:B------:R-:W-:Y:S05]  /*72a0*/  @P0 IMAD R3, R51, 0x2000, R108 ;  /* 0x0000200033030824 */ /* 0x000fea00078e026c */
[----:B------:R-:W-:Y:S05]  /*72b0*/  @P0 IADD3 R2, PT, PT, R3, UR50, RZ ;  /* 0x0000003203020c10 */ /* 0x000fea000fffe0ff */
[----:B------:R-:W-:Y:S01]  /*72c0*/  @P0 IMAD.IADD R0, R112, 0x1, R2 ;  /* 0x0000000170000824 */ /* 0x000fe200078e0202 */
[----:B------:R-:W-:Y:S06]  /*72d0*/  @P1 BRA `(.L_x_108) ;  /* 0x00000000000c1947 */ /* 0x000fec0003800000 */
[----:B------:R-:W-:Y:S04]  /*72e0*/  SHF.L.U32 R4, R90, 0x1f, RZ ;  /* 0x0000001f5a047819 */ /* 0x000fe800000006ff */
[----:B------:R-:W1:Y:S02]  /*72f0*/  SYNCS.PHASECHK.TRANS64.TRYWAIT P1, [R113+URZ+0x80], R4 ;  /* 0x00008004710075a7 */ /* 0x000e6400080211ff */
[----:B-1----:R-:W-:Y:S05]  /*7300*/  @!P1 BRA `(.L_x_109) ;  /* 0x0000001c00e89947 */ /* 0x002fea0003800000 */
.L_x_108:
[----:B------:R-:W-:Y:S05]  /*7310*/  BSYNC B0 ;  /* 0x0000000000007941 */ /* 0x000fea0003800000 */
.L_x_107:
[C---:B-1----:R-:W-:Y:S01]  /*7320*/  @P0 IADD3 R4, PT, PT, R95.reuse, R2, RZ ;  /* 0x000000025f040210 */ /* 0x042fe20007ffe0ff */
[----:B------:R-:W-:Y:S05]  /*7330*/  @P0 WARPSYNC.ALL ;  /* 0x0000000000000948 */ /* 0x000fea0003800000 */
[----:B------:R1:W3:Y:S01]  /*7340*/  @P0 LDSM.16.M88.4 R64, [R3+UR50+0x400] ;  /* 0x000400320340083b */ /* 0x0002e20008000200 */
[----:B------:R-:W-:Y:S02]  /*7350*/  @P0 IADD3 R2, PT, PT, R95, R0, RZ ;  /* 0x000000005f020210 */ /* 0x000fe40007ffe0ff */
[----:B------:R-:W-:Y:S01]  /*7360*/  IADD3 R51, PT, PT, R51, 0x1, RZ ;  /* 0x0000000133337810 */ /* 0x000fe20007ffe0ff */
[----:B------:R1:W4:Y:S04]  /*7370*/  @P0 LDSM.16.M88.4 R60, [R4+0x400] ;  /* 0x00040000043c083b */ /* 0x0003280000000200 */
[----:B------:R1:W1:Y:S04]  /*7380*/  @P0 LDSM.16.M88.4 R56, [R0+0x400] ;  /* 0x000400000038083b */ /* 0x0002680000000200 */
[----:B------:R1:W1:Y:S02]  /*7390*/  @P0 LDSM.16.M88.4 R52, [R2+0x400] ;  /* 0x000400000234083b */ /* 0x0002640000000200 */
.L_x_106:
[----:B------:R-:W-:Y:S05]  /*73a0*/  BSYNC B1 ;  /* 0x0000000000017941 */ /* 0x000fea0003800000 */
.L_x_105:
[----:B-1----:R-:W-:Y:S05]  /*73b0*/  VIADD R0, R34, 0x40 ;  /* 0x0000004022007836 */ /* 0x002fea0000000000 */
        /* <DEDUP_REMOVED lines=9> */
[----:B------:R-:W5:Y:S01]  /*7450*/  LDCU.64 UR6, c[0x4][0x78] ;  /* 0x01000f00ff0677ac */ /* 0x000f620008000a00 */
[----:B------:R-:W2:Y:S01]  /*7460*/  LDC.64 R2, c[0x4][R3] ;  /* 0x0100000003027b82 */ /* 0x000ea20000000a00 */
[----:B------:R-:W3:Y:S01]  /*7470*/  LDCU.64 UR4, c[0x4][0x10] ;  /* 0x01000200ff0477ac */ /* 0x000ee20008000a00 */
[----:B-1----:R-:W-:Y:S01]  /*7480*/  MOV R5, UR9 ;  /* 0x0000000900057c02 */ /* 0x002fe20008000f00 */
[----:B------:R-:W-:Y:S01]  /*7490*/  IMAD.U32 R4, RZ, RZ, UR8 ;  /* 0x00000008ff047e24 */ /* 0x000fe2000f8e00ff */
[----:B-----5:R-:W-:Y:S01]  /*74a0*/  MOV R7, UR7 ;  /* 0x0000000700077c02 */ /* 0x020fe20008000f00 */
[----:B------:R-:W-:Y:S01]  /*74b0*/  IMAD.U32 R6, RZ, RZ, UR6 ;  /* 0x00000006ff067e24 */ /* 0x000fe2000f8e00ff */
[----:B---3--:R-:W-:Y:S01]  /*74c0*/  MOV R11, UR5 ;  /* 0x00000005000b7c02 */ /* 0x008fe20008000f00 */
[----:B------:R-:W-:Y:S02]  /*74d0*/  IMAD.U32 R10, RZ, RZ, UR4 ;  /* 0x00000004ff0a7e24 */ /* 0x000fe4000f8e00ff */
[----:B------:R-:W-:Y:S07]  /*74e0*/  LEPC R20, `(.L_x_110) ;  /* 0x000000001014794e */ /* 0x000fee0000000000 */
[----:B--2-4-:R-:W-:Y:S05]  /*74f0*/  CALL.ABS.NOINC R2 ;  /* 0x0000000002007343 */ /* 0x014fea0003c00000 */
.L_x_110:
[----:B---3--:R-:W-:Y:S01]  /*7500*/  LOP3.LUT R20, R64, 0xffffe000, RZ, 0xc0, !PT ;  /* 0xffffe00040147812 */ /* 0x008fe200078ec0ff */
[----:B------:R-:W-:Y:S05]  /*7510*/  WARPSYNC.ALL ;  /* 0x0000000000007948 */ /* 0x000fea0003800000 */
[----:B------:R-:W-:Y:S01]  /*7520*/  R2UR UR4, R34 ;  /* 0x00000000220472ca */ /* 0x000fe200000e0000 */
[----:B--2---:R-:W-:Y:S01]  /*7530*/  IMAD.U32 R41, RZ, RZ, UR40 ;  /* 0x00000028ff297e24 */ /* 0x004fe2000f8e00ff */
[----:B------:R-:W-:Y:S01]  /*7540*/  LOP3.LUT R21, R65, 0xffffe000, RZ, 0xc0, !PT ;  /* 0xffffe00041157812 */ /* 0x000fe200078ec0ff */
[----:B------:R-:W-:Y:S01]  /*7550*/  BSSY.RECONVERGENT B0, `(.L_x_111) ;  /* 0x000005e000007945 */ /* 0x000fe20003800200 */
[----:B------:R-:W-:Y:S02]  /*7560*/  LOP3.LUT R40, R66, 0xffffe000, RZ, 0xc0, !PT ;  /* 0xffffe00042287812 */ /* 0x000fe400078ec0ff */
[----:B------:R-:W-:Y:S02]  /*7570*/  LOP3.LUT R42, R67, 0xffffe000, RZ, 0xc0, !PT ;  /* 0xffffe000432a7812 */ /* 0x000fe400078ec0ff */
[----:B------:R-:W-:Y:S02]  /*7580*/  ISETP.NE.AND P6, PT, R102, RZ, PT ;  /* 0x000000ff6600720c */ /* 0x000fe40003fc5270 */
[----:B------:R-:W-:Y:S02]  /*7590*/  ISETP.NE.AND P1, PT, R92, RZ, PT ;  /* 0x000000ff5c00720c */ /* 0x000fe40003f25270 */
[----:B------:R-:W-:Y:S01]  /*75a0*/  ISETP.NE.U32.OR P0, PT, R101, 0x1, !P6 ;  /* 0x000000016500780c */ /* 0x000fe20007705470 */
[----:B------:R-:W1:Y:S01]  /*75b0*/  LDTM.16dp128bit.x8 R4, tmem[UR4+0x40] ;  /* 0x00004004000479ee */ /* 0x000e620008180000 */
[----:B------:R-:W-:Y:S11]  /*75c0*/  LEA R46, R51, UR50, 0x3 ;  /* 0x00000032332e7c11 */ /* 0x000ff6000f8e18ff */
[----:B------:R-:W-:Y:S05]  /*75d0*/  @P0 LEA R41, R41, UR50, 0x3 ;  /* 0x0000003229290c11 */ /* 0x000fea000f8e18ff */
[----:B------:R-:W-:Y:S01]  /*75e0*/  @P0 VIADD R44, R41, 0xa0 ;  /* 0x000000a0292c0836 */ /* 0x000fe20000000000 */
[----:B------:R-:W-:Y:S04]  /*75f0*/  @P0 SHF.L.U32 R41, R90, 0x1f, RZ ;  /* 0x0000001f5a290819 */ /* 0x000fe800000006ff */
[----:B------:R-:W-:Y:S01]  /*7600*/  @P0 PRMT R44, R111, 0x654, R44 ;  /* 0x000006546f2c0816 */ /* 0x000fe2000000002c */
[C---:B-1----:R-:W-:Y:S01]  /*7610*/  FMUL R0, R33.reuse, R4 ;  /* 0x0000000421007220 */ /* 0x042fe20000400000 */
[C---:B------:R-:W-:Y:S01]  /*7620*/  FMUL R2, R33.reuse, R5 ;  /* 0x0000000521027220 */ /* 0x040fe20000400000 */
[C---:B------:R-:W-:Y:S01]  /*7630*/  FMUL R3, R33.reuse, R6 ;  /* 0x0000000621037220 */ /* 0x040fe20000400000 */
[----:B------:R-:W-:Y:S01]  /*7640*/  FMUL R7, R33, R7 ;  /* 0x0000000721077220 */ /* 0x000fe20000400000 */
[C---:B------:R-:W-:Y:S01]  /*7650*/  FFMA R36, R35.reuse, R20, R0 ;  /* 0x0000001423247223 */ /* 0x040fe20000000000 */
[----:B----4-:R-:W-:Y:S01]  /*7660*/  LOP3.LUT R20, R60, 0xffffe000, RZ, 0xc0, !PT ;  /* 0xffffe0003c147812 */ /* 0x010fe200078ec0ff */
        /* <DEDUP_REMOVED lines=10> */
[C---:B------:R-:W-:Y:S01]  /*7710*/  FMUL R6, R33.reuse, R10 ;  /* 0x0000000a21067220 */ /* 0x040fe20000400000 */
[----:B------:R-:W-:Y:S01]  /*7720*/  F2FP.TF32.F32.PACK_B R38, R38 ;  /* 0x00000026ff26723e */ /* 0x000fe200024050ff */
[----:B------:R-:W-:Y:S01]  /*7730*/  FMUL R11, R33, R11 ;  /* 0x0000000b210b7220 */ /* 0x000fe20000400000 */
[----:B------:R-:W-:Y:S01]  /*7740*/  F2FP.TF32.F32.PACK_B R39, R39 ;  /* 0x00000027ff27723e */ /* 0x000fe200024050ff */
[C---:B------:R-:W-:Y:S01]  /*7750*/  FFMA R4, R35.reuse, R20, R4 ;  /* 0x0000001423047223 */ /* 0x040fe20000000004 */
[----:B------:R-:W-:Y:S01]  /*7760*/  LOP3.LUT R20, R56, 0xffffe000, RZ, 0xc0, !PT ;  /* 0xffffe00038147812 */ /* 0x000fe200078ec0ff */
[----:B------:R-:W-:Y:S01]  /*7770*/  FFMA R5, R35, R40, R5 ;  /* 0x0000002823057223 */ /* 0x000fe20000000005 */
        /* <DEDUP_REMOVED lines=15> */
[----:B------:R-:W-:Y:S01]  /*7870*/  FFMA R9, R35, R40, R9 ;  /* 0x0000002823097223 */ /* 0x000fe20000000009 */
[----:B------:R-:W-:Y:S01]  /*7880*/  LOP3.LUT R20, R52, 0xffffe000, RZ, 0xc0, !PT ;  /* 0xffffe00034147812 */ /* 0x000fe200078ec0ff */
[----:B------:R1:W-:Y:S01]  /*7890*/  STSM.16.M88.4 [R103+0x4400], R4 ;  /* 0x0044000467007844 */ /* 0x0003e20000000200 */
[----:B------:R-:W-:Y:S01]  /*78a0*/  LOP3.LUT R40, R53, 0xffffe000, RZ, 0xc0, !PT ;  /* 0xffffe00035287812 */ /* 0x000fe200078ec0ff */
[----:B------:R-:W-:Y:S01]  /*78b0*/  FFMA R10, R35, R21, R10 ;  /* 0x00000015230a7223 */ /* 0x000fe2000000000a */
[----:B------:R-:W-:Y:S01]  /*78c0*/  FMUL R12, R33, R16 ;  /* 0x00000010210c7220 */ /* 0x000fe20000400000 */
[----:B------:R-:W-:Y:S01]  /*78d0*/  FFMA R11, R35, R42, R15 ;  /* 0x0000002a230b7223 */ /* 0x000fe2000000000f */
        /* <DEDUP_REMOVED lines=36> */
[----:B--2---:R-:W-:Y:S04]  /*7b20*/  DEPBAR.LE SB0, 0x1 ;  /* 0x000080400000791a */ /* 0x004fe80000000000 */
.L_x_112:
[----:B------:R-:W-:Y:S05]  /*7b30*/  BSYNC.RECONVERGENT B0 ;  /* 0x0000000000007941 */ /* 0x000fea0003800200 */
.L_x_111:
        /* <DEDUP_REMOVED lines=8> */
[----:B--2---:R-:W-:Y:S06]  /*7bc0*/  @!P0 BRA `(.L_x_114) ;  /* 0x0000000000488947 */ /* 0x004fec0003800000 */
        /* <DEDUP_REMOVED lines=8> */
[----:B------:R-:W2:Y:S02]  /*7c50*/  SYNCS.PHASECHK.TRANS64.TRYWAIT P1, [R46+URZ+0x80], R3 ;  /* 0x000080032e0075a7 */ /* 0x000ea400080211ff */
[----:B--2---:R-:W-:Y:S05]  /*7c60*/  @!P1 BRA `(.L_x_117) ;  /* 0x0000001400a49947 */ /* 0x004fea0003800000 */
.L_x_116:
[----:B------:R-:W-:Y:S05]  /*7c70*/  BSYNC B0 ;  /* 0x0000000000007941 */ /* 0x000fea0003800000 */
.L_x_115:
[C---:B------:R-:W-:Y:S01]  /*7c80*/  @P0 IADD3 R2, PT, PT, R95.reuse, R0, RZ ;  /* 0x000000005f020210 */ /* 0x040fe20007ffe0ff */
[----:B------:R-:W-:Y:S05]  /*7c90*/  @P0 WARPSYNC.ALL ;  /* 0x0000000000000948 */ /* 0x000fea0003800000 */
[----:B------:R3:W4:Y:S01]  /*7ca0*/  @P0 LDSM.16.M88.4 R64, [R51+UR50+0x400] ;  /* 0x000400323340083b */ /* 0x0007220008000200 */
[----:B------:R-:W-:Y:S03]  /*7cb0*/  @P0 IADD3 R0, PT, PT, R95, R112, RZ ;  /* 0x000000705f000210 */ /* 0x000fe60007ffe0ff */
[----:B------:R3:W1:Y:S04]  /*7cc0*/  @P0 LDSM.16.M88.4 R60, [R2+0x400] ;  /* 0x00040000023c083b */ /* 0x0006680000000200 */
[----:B------:R3:W1:Y:S04]  /*7cd0*/  @P0 LDSM.16.M88.4 R56, [R112+0x400] ;  /* 0x000400007038083b */ /* 0x0006680000000200 */
[----:B------:R3:W1:Y:S02]  /*7ce0*/  @P0 LDSM.16.M88.4 R52, [R0+0x400] ;  /* 0x000400000034083b */ /* 0x0006640000000200 */
.L_x_114:
[----:B------:R-:W-:Y:S05]  /*7cf0*/  BSYNC B1 ;  /* 0x0000000000017941 */ /* 0x000fea0003800000 */
.L_x_113:
[----:B---3--:R-:W-:Y:S05]  /*7d00*/  VIADD R0, R34, 0x60 ;  /* 0x0000006022007836 */ /* 0x008fea0000000000 */
[----:B------:R-:W-:Y:S04]  /*7d10*/  SHF.R.U32.HI R0, RZ, 0x15, R0 ;  /* 0x00000015ff007819 */ /* 0x000fe80000011600 */
[----:B------:R-:W-:Y:S11]  /*7d20*/  LOP3.LUT P0, RZ, R0, 0x3, R93, 0x48, !PT ;  /* 0x0000000300ff7812 */ /* 0x000ff6000780485d */
[----:B------:R-:W-:Y:S02]  /*7d30*/  @!UPT UIADD3 URZ, UPT, UPT, URZ, URZ, URZ ;  /* 0x000000fffffff290 */ /* 0x000fe4000fffe0ff */
[----:B------:R-:W-:Y:S05]  /*7d40*/  @!P0 BRA `(.L_x_118) ;  /* 0x0000000000408947 */ /* 0x000fea0003800000 */
[----:B------:R-:W3:Y:S01]  /*7d50*/  LDCU.64 UR8, c[0x4][0x70] ;  /* 0x01000e00ff0877ac */ /* 0x000ee20008000a00 */
[----:B--2---:R-:W-:Y:S01]  /*7d60*/  MOV R3, 0x0 ;  /* 0x0000000000037802 */ /* 0x004fe20000000f00 */
[----:B-1----:R-:W-:Y:S02]  /*7d70*/  HFMA2 R12, -RZ, RZ, 0, 5.9604644775390625e-08 ;  /* 0x00000001ff0c7431 */ /* 0x002fe400000001ff */
[----:B------:R-:W-:Y:S02]  /*7d80*/  IMAD.MOV.U32 R8, RZ, RZ, 0x192 ;  /* 0x00000192ff087424 */ /* 0x000fe400078e00ff */
[----:B------:R-:W-:Y:S01]  /*7d90*/  IMAD.MOV.U32 R13, RZ, RZ, RZ ;  /* 0x000000ffff0d7224 */ /* 0x000fe200078e00ff */
[----:B------:R-:W1:Y:S01]  /*7da0*/  LDCU.64 UR6, c[0x4][0x78] ;  /* 0x01000f00ff0677ac */ /* 0x000e620008000a00 */
[----:B------:R-:W2:Y:S01]  /*7db0*/  LDC.64 R2, c[0x4][R3] ;  /* 0x0100000003027b82 */ /* 0x000ea20000000a00 */
[----:B------:R-:W5:Y:S01]  /*7dc0*/  LDCU.64 UR4, c[0x4][0x10] ;  /* 0x01000200ff0477ac */ /* 0x000f620008000a00 */
[----:B---3--:R-:W-:Y:S01]  /*7dd0*/  MOV R5, UR9 ;  /* 0x0000000900057c02 */ /* 0x008fe20008000f00 */
[----:B------:R-:W-:Y:S01]  /*7de0*/  IMAD.U32 R4, RZ, RZ, UR8 ;  /* 0x00000008ff047e24 */ /* 0x000fe2000f8e00ff */
[----:B-1----:R-:W-:Y:S01]  /*7df0*/  MOV R7, UR7 ;  /* 0x0000000700077c02 */ /* 0x002fe20008000f00 */
[----:B------:R-:W-:Y:S01]  /*7e00*/  IMAD.U32 R6, RZ, RZ, UR6 ;  /* 0x00000006ff067e24 */ /* 0x000fe2000f8e00ff */
[----:B-----5:R-:W-:Y:S01]  /*7e10*/  MOV R11, UR5 ;  /* 0x00000005000b7c02 */ /* 0x020fe20008000f00 */
[----:B------:R-:W-:Y:S02]  /*7e20*/  IMAD.U32 R10, RZ, RZ, UR4 ;  /* 0x00000004ff0a7e24 */ /* 0x000fe4000f8e00ff */
[----:B------:R-:W-:Y:S07]  /*7e30*/  LEPC R20, `(.L_x_118) ;  /* 0x000000001014794e */ /* 0x000fee0000000000 */
[----:B--2-4-:R-:W-:Y:S05]  /*7e40*/  CALL.ABS.NOINC R2 ;  /* 0x0000000002007343 */ /* 0x014fea0003c00000 */
.L_x_118:
[----:B------:R-:W-:Y:S01]  /*7e50*/  ISETP.NE.AND P0, PT, R92, RZ, PT ;  /* 0x000000ff5c00720c */ /* 0x000fe20003f05270 */
[----:B------:R-:W-:Y:S05]  /*7e60*/  WARPSYNC.ALL ;  /* 0x0000000000007948 */ /* 0x000fea0003800000 */
[----:B------:R-:W-:Y:S01]  /*7e70*/  R2UR UR4, R34 ;  /* 0x00000000220472ca */ /* 0x000fe200000e0000 */
[----:B------:R-:W-:Y:S01]  /*7e80*/  BSSY.RECONVERGENT B0, `(.L_x_119) ;  /* 0x000005d000007945 */ /* 0x000fe20003800200 */
[----:B------:R-:W-:Y:S02]  /*7e90*/  R2UR UR5, R107 ;  /* 0x000000006b0572ca */ /* 0x000fe400000e0000 */
[----:B----4-:R-:W-:Y:S02]  /*7ea0*/  LOP3.LUT R20, R64, 0xffffe000, RZ, 0xc0, !PT ;  /* 0xffffe00040147812 */ /* 0x010fe400078ec0ff */
[----:B------:R-:W-:Y:S02]  /*7eb0*/  LOP3.LUT R21, R65, 0xffffe000, RZ, 0xc0, !PT ;  /* 0xffffe00041157812 */ /* 0x000fe400078ec0ff */
[----:B------:R-:W-:Y:S02]  /*7ec0*/  LOP3.LUT R40, R66, 0xffffe000, RZ, 0xc0, !PT ;  /* 0xffffe00042287812 */ /* 0x000fe400078ec0ff */
[----:B------:R-:W-:Y:S02]  /*7ed0*/  LOP3.LUT R42, R67, 0xffffe000, RZ, 0xc0, !PT ;  /* 0xffffe000432a7812 */ /* 0x000fe400078ec0ff */
[----:B-1----:R-:W-:Y:S01]  /*7ee0*/  LOP3.LUT R41, R60, 0xffffe000, RZ, 0xc0, !PT ;  /* 0xffffe0003c297812 */ /* 0x002fe200078ec0ff */
[----:B------:R-:W1:Y:S01]  /*7ef0*/  LDTM.16dp128bit.x8 R4, tmem[UR4+0x60] ;  /* 0x00006004000479ee */ /* 0x000e620008180000 */
[----:B------:R-:W-:Y:S01]  /*7f00*/  LOP3.LUT R44, R61, 0xffffe000, RZ, 0xc0, !PT ;  /* 0xffffe0003d2c7812 */ /* 0x000fe200078ec0ff */
[----:B------:R-:W-:Y:S01]  /*7f10*/  UIADD3 UR5, UPT, UPT, UR5, 0xf0, URZ ;  /* 0x000000f005057890 */ /* 0x000fe2000fffe0ff */
[----:B------:R-:W-:Y:S01]  /*7f20*/  LOP3.LUT R43, R62, 0xffffe000, RZ, 0xc0, !PT ;  /* 0xffffe0003e2b7812 */ /* 0x000fe200078ec0ff */
[----:B------:R-:W-:Y:S01]  /*7f30*/  NOP ;  /* 0x0000000000007918 */ /* 0x000fe20000000000 */
[----:B--2---:R-:W-:Y:S01]  /*7f40*/  LOP3.LUT R46, R63, 0xffffe000, RZ, 0xc0, !PT ;  /* 0xffffe0003f2e7812 */ /* 0x004fe200078ec0ff */
[----:B------:R-:W-:Y:S01]  /*7f50*/  UPRMT UR5, UR45, 0x654, UR5 ;  /* 0x000006542d057896 */ /* 0x000fe20008000005 */
[----:B------:R-:W-:Y:S02]  /*7f60*/  LOP3.LUT R45, R56, 0xffffe000, RZ, 0xc0, !PT ;  /* 0xffffe000382d7812 */ /* 0x000fe400078ec0ff */
[----:B------:R-:W-:Y:S02]  /*7f70*/  LOP3.LUT R48, R57, 0xffffe000, RZ, 0xc0, !PT ;  /* 0xffffe00039307812 */ /* 0x000fe400078ec0ff */
[----:B------:R-:W-:Y:S02]  /*7f80*/  LOP3.LUT R47, R58, 0xffffe000, RZ, 0xc0, !PT ;  /* 0xffffe0003a2f7812 */ /* 0x000fe400078ec0ff */
[----:B------:R-:W-:Y:S02]  /*7f90*/  LOP3.LUT R50, R59, 0xffffe000, RZ, 0xc0, !PT ;  /* 0xffffe0003b327812 */ /* 0x000fe400078ec0ff */
[----:B------:R-:W-:Y:S01]  /*7fa0*/  LOP3.LUT R49, R52, 0xffffe000, RZ, 0xc0, !PT ;  /* 0xffffe00034317812 */ /* 0x000fe200078ec0ff */
[----:B-1----:R-:W-:Y:S01]  /*7fb0*/  SYNCS.ARRIVE.TRANS64.RED.A1T0 RZ, [UR5], RZ ;  /* 0x000000ffffff79a7 */ /* 0x002fe20008100405 */
[----:B------:R-:W-:Y:S02]  /*7fc0*/  LOP3.LUT R52, R53, 0xffffe000, RZ, 0xc0, !PT ;  /* 0xffffe00035347812 */ /* 0x000fe400078ec0ff */
[----:B------:R-:W-:Y:S02]  /*7fd0*/  LOP3.LUT R51, R54, 0xffffe000, RZ, 0xc0, !PT ;  /* 0xffffe00036337812 */ /* 0x000fe400078ec0ff */
[----:B------:R-:W-:Y:S01]  /*7fe0*/  LOP3.LUT R54, R55, 0xffffe000, RZ, 0xc0, !PT ;  /* 0xffffe00037367812 */ /* 0x000fe200078ec0ff */
[C---:B------:R-:W-:Y:S01]  /*7ff0*/  FMUL R0, R33.reuse, R4 ;  /* 0x0000000421007220 */ /* 0x040fe20000400000 */
[C---:B------:R-:W-:Y:S01]  /*8000*/  FMUL R2, R33.reuse, R5 ;  /* 0x0000000521027220 */ /* 0x040fe20000400000 */
[C---:B------:R-:W-:Y:S01]  /*8010*/  FMUL R3, R33.reuse, R6 ;  /* 0x0000000621037220 */ /* 0x040fe20000400000 */
[----:B------:R-:W-:Y:S01]  /*8020*/  FMUL R7, R33, R7 ;  /* 0x0000000721077220 */ /* 0x000fe20000400000 */
[----:B------:R-:W-:Y:S01]  /*8030*/  FFMA R36, R35, R20, R0 ;  /* 0x0000001423247223 */ /* 0x000fe20000000000 */
[----:B------:R-:W-:Y:S01]  /*8040*/  FMUL R4, R33, R8 ;  /* 0x0000000821047220 */ /* 0x000fe20000400000 */
[----:B------:R-:W-:Y:S01]  /*8050*/  FFMA R37, R35, R21, R2 ;  /* 0x0000001523257223 */ /* 0x000fe20000000002 */
[----:B------:R-:W-:Y:S01]  /*8060*/  FMUL R5, R33, R9 ;  /* 0x0000000921057220 */ /* 0x000fe20000400000 */
[----:B------:R-:W-:Y:S01]  /*8070*/  FFMA R38, R35, R40, R3 ;  /* 0x0000002823267223 */ /* 0x000fe20000000003 */
[----:B------:R-:W-:Y:S01]  /*8080*/  F2FP.TF32.F32.PACK_B R36, R36 ;  /* 0x00000024ff24723e */ /* 0x000fe200024050ff */
[----:B------:R-:W-:Y:S01]  /*8090*/  FMUL R6, R33, R10 ;  /* 0x0000000a21067220 */ /* 0x000fe20000400000 */
[----:B------:R-:W-:Y:S01]  /*80a0*/  F2FP.TF32.F32.PACK_B R37, R37 ;  /* 0x00000025ff25723e */ /* 0x000fe200024050ff */
[----:B------:R-:W-:Y:S01]  /*80b0*/  FFMA R39, R35, R42, R7 ;  /* 0x0000002a23277223 */ /* 0x000fe20000000007 */
[----:B------:R-:W-:Y:S01]  /*80c0*/  FMUL R11, R33, R11 ;  /* 0x0000000b210b7220 */ /* 0x000fe20000400000 */
        /* <DEDUP_REMOVED lines=8> */
[----:B------:R-:W-:Y:S01]  /*8150*/  F2FP.TF32.F32.PACK_B R38, R38 ;  /* 0x00000026ff26723e */ /* 0x000fe200024050ff */
[----:B------:R-:W-:Y:S01]  /*8160*/  FFMA R8, R35, R45, R8 ;  /* 0x0000002d23087223 */ /* 0x000fe20000000008 */
[----:B------:R-:W-:Y:S01]  /*8170*/  F2FP.TF32.F32.PACK_B R39, R39 ;  /* 0x00000027ff27723e */ /* 0x000fe200024050ff */
[----:B------:R-:W-:Y:S01]  /*8180*/  FMUL R12, R33, R16 ;  /* 0x00000010210c7220 */ /* 0x000fe20000400000 */
[----:B------:R-:W-:Y:S01]  /*8190*/  FFMA R9, R35, R48, R9 ;  /* 0x0000003023097223 */ /* 0x000fe20000000009 */
[----:B------:R-:W-:Y:S01]  /*81a0*/  FMUL R13, R33, R17 ;  /* 0x00000011210d7220 */ /* 0x000fe20000400000 */
[----:B------:R-:W-:Y:S01]  /*81b0*/  FFMA R10, R35, R47, R10 ;  /* 0x0000002f230a7223 */ /* 0x000fe2000000000a */
[----:B------:R1:W-:Y:S01]  /*81c0*/  STSM.16.M88.4 [R104+0x6400], R36 ;  /* 0x0064002468007844 */ /* 0x0003e20000000200 */
[----:B------:R-:W-:Y:S01]  /*81d0*/  FMUL R14, R33, R18 ;  /* 0x00000012210e7220 */ /* 0x000fe20000400000 */
[----:B------:R-:W-:Y:S01]  /*81e0*/  FFMA R11, R35, R50, R15 ;  /* 0x00000032230b7223 */ /* 0x000fe2000000000f */
[----:B------:R-:W-:Y:S01]  /*81f0*/  FMUL R19, R33, R19 ;  /* 0x0000001321137220 */ /* 0x000fe20000400000 */
[----:B------:R-:W-:Y:S01]  /*8200*/  F2FP.TF32.F32.PACK_B R4, R4 ;  /* 0x00000004ff04723e */ /* 0x000fe200024050ff */
[C---:B------:R-:W-:Y:S01]  /*8210*/  FFMA R12, R35.reuse, R49, R12 ;  /* 0x00000031230c7223 */ /* 0x040fe2000000000c */
[----:B------:R-:W-:Y:S01]  /*8220*/  F2FP.TF32.F32.PACK_B R5, R5 ;  /* 0x00000005ff05723e */ /* 0x000fe200024050ff */
[C---:B------:R-:W-:Y:S01]  /*8230*/  FFMA R13, R35.reuse, R52, R13 ;  /* 0x00000034230d7223 */ /* 0x040fe2000000000d */
[----:B------:R-:W-:Y:S01]  /*8240*/  F2FP.TF32.F32.PACK_B R6, R6 ;  /* 0x00000006ff06723e */ /* 0x000fe200024050ff */
[C---:B------:R-:W-:Y:S01]  /*8250*/  FFMA R14, R35.reuse, R51, R14 ;  /* 0x00000033230e7223 */ /* 0x040fe2000000000e */
[----:B------:R-:W-:Y:S01]  /*8260*/  F2FP.TF32.F32.PACK_B R7, R7 ;  /* 0x00000007ff07723e */ /* 0x000fe200024050ff */
[----:B------:R-:W-:Y:S01]  /*8270*/  FFMA R15, R35, R54, R19 ;  /* 0x00000036230f7223 */ /* 0x000fe20000000013 */
[----:B------:R-:W-:Y:S02]  /*8280*/  F2FP.TF32.F32.PACK_B R8, R8 ;  /* 0x00000008ff08723e */ /* 0x000fe400024050ff */
[----:B------:R-:W-:Y:S01]  /*8290*/  F2FP.TF32.F32.PACK_B R9, R9 ;  /* 0x00000009ff09723e */ /* 0x000fe200024050ff */
[----:B------:R1:W-:Y:S01]  /*82a0*/  STSM.16.M88.4 [R103+0x6400], R4 ;  /* 0x0064000467007844 */ /* 0x0003e20000000200 */
        /* <DEDUP_REMOVED lines=26> */
.L_x_120:
[----:B------:R-:W-:Y:S05]  /*8450*/  BSYNC.RECONVERGENT B0 ;  /* 0x0000000000007941 */ /* 0x000fea0003800200 */
.L_x_119:
[----:B------:R-:W-:Y:S01]  /*8460*/  BAR.SYNC.DEFER_BLOCKING 0x1, 0x80 ;  /* 0x0042000000007b1d */ /* 0x000fe20000010000 */
[----:B------:R-:W-:Y:S01]  /*8470*/  UISETP.NE.AND UP0, UPT, UR52, -0x4, UPT ;  /* 0xfffffffc3400788c */ /* 0x000fe2000bf05270 */
[----:B------:R-:W-:Y:S08]  /*8480*/  IADD3 R0, PT, PT, R30, 0x1, RZ ;  /* 0x000000011e007810 */ /* 0x000ff00007ffe0ff */
[----:B------:R-:W-:Y:S05]  /*8490*/  BRA.U !UP0, `(.L_x_121) ;  /* 0x0000000108287547 */ /* 0x000fea000b800000 */
[----:B------:R-:W-:Y:S01]  /*84a0*/  ISETP.NE.AND P0, PT, R102, RZ, PT ;  /* 0x000000ff6600720c */ /* 0x000fe20003f05270 */
[----:B------:R-:W-:Y:S01]  /*84b0*/  IMAD.U32 R2, RZ, RZ, UR56 ;  /* 0x00000038ff027e24 */ /* 0x000fe2000f8e00ff */
[----:B------:R-:W-:Y:S02]  /*84c0*/  UIADD3 UR56, UPT, UPT, UR56, 0x1, URZ ;  /* 0x0000000138387890 */ /* 0x000fe4000fffe0ff */
[----:B------:R-:W-:Y:S02]  /*84d0*/  ISETP.NE.U32.OR P0, PT, R101, 0x1, !P0 ;  /* 0x000000016500780c */ /* 0x000fe40004705470 */
[----:B------:R-:W-:Y:S04]  /*84e0*/  UISETP.NE.AND UP0, UPT, UR56, 0x4, UPT ;  /* 0x000000043800788c */ /* 0x000fe8000bf05270 */
[----:B------:R-:W-:Y:S07]  /*84f0*/  USEL UR56, UR56, URZ, UP0 ;  /* 0x000000ff38387287 */ /* 0x000fee0008000000 */
[----:B------:R-:W-:Y:S05]  /*8500*/  @P0 LEA R2, R2, UR50, 0x3 ;  /* 0x0000003202020c11 */ /* 0x000fea000f8e18ff */
[----:B------:R-:W-:Y:S05]  /*8510*/  @P0 VIADD R2, R2, 0xa0 ;  /* 0x000000a002020836 */ /* 0x000fea0000000000 */
[----:B------:R-:W-:Y:S04]  /*8520*/  @P0 PRMT R2, R111, 0x654, R2 ;  /* 0x000006546f020816 */ /* 0x000fe80000000002 */
[----:B------:R2:W-:Y:S03]  /*8530*/  @P0 SYNCS.ARRIVE.TRANS64.RED.A1T0 RZ, [R2+URZ], RZ ;  /* 0x000000ff02ff09a7 */ /* 0x0005e600081004ff */
.L_x_121:
[----:B------:R-:W-:Y:S01]  /*8540*/  LOP3.LUT P0, RZ, R82, 0x1, RZ, 0xc0, !PT ;  /* 0x0000000152ff7812 */ /* 0x000fe2000780c0ff */
[----:B------:R-:W-:Y:S01]  /*8550*/  UIADD3 UR52, UPT, UPT, UR52, 0x4, URZ ;  /* 0x0000000434347890 */ /* 0x000fe2000fffe0ff */
[----:B------:R-:W-:Y:S01]  /*8560*/  ISETP.NE.AND P1, PT, R0, 0x2, PT ;  /* 0x000000020000780c */ /* 0x000fe20003f25270 */
[----:B------:R-:W-:Y:S01]  /*8570*/  UMOV UR57, UR51 ;  /* 0x0000003300397c82 */ /* 0x000fe20008000000 */
[----:B------:R-:W-:Y:S01]  /*8580*/  LOP3.LUT R88, R88, 0x1, RZ, 0x3c, !PT ;  /* 0x0000000158587812 */ /* 0x000fe200078e3cff */
[----:B------:R-:W-:Y:S01]  /*8590*/  IMAD.IADD R16, R29, 0x1, R78 ;  /* 0x000000011d107824 */ /* 0x000fe200078e024e */
[----:B--2---:R-:W-:Y:S01]  /*85a0*/  SEL R2, RZ, 0x1, P1 ;  /* 0x00000001ff027807 */ /* 0x004fe20000800000 */
[----:B------:R-:W-:Y:S01]  /*85b0*/  IMAD.IADD R19, R31, 0x1, R84 ;  /* 0x000000011f137824 */ /* 0x000fe200078e0254 */
[----:B------:R-:W-:Y:S02]  /*85c0*/  SEL R30, R0, RZ, P1 ;  /* 0x000000ff001e7207 */ /* 0x000fe40000800000 */
[----:B------:R-:W-:Y:S03]  /*85d0*/  LOP3.LUT R89, R89, R2, RZ, 0x3c, !PT ;  /* 0x0000000259597212 */ /* 0x000fe600078e3cff */
[----:B------:R-:W-:Y:S05]  /*85e0*/  @P0 BRA `(.L_x_122) ;  /* 0xffffffc800f80947 */ /* 0x000fea000383ffff */
[----:B------:R-:W-:-:S09]  /*85f0*/  UISETP.NE.AND UP0, UPT, UR53, URZ, UPT ;  /* 0x000000ff3500728c */ /* 0x000fd2000bf05270 */
[----:B------:R-:W-:Y:S05]  /*8600*/  BRA.U !UP0, `(.L_x_123) ;  /* 0x0000000108487547 */ /* 0x000fea000b800000 */
[----:B------:R-:W2:Y:S02]  /*8610*/  LDCU.64 UR4, c[0x0][0x890] ;  /* 0x00011200ff0477ac */ /* 0x000ea40008000a00 */
[----:B--2---:R-:W-:-:S04]  /*8620*/  UISETP.NE.U32.AND UP0, UPT, UR4, URZ, UPT ;  /* 0x000000ff0400728c */ /* 0x004fc8000bf05070 */
[----:B------:R-:W-:-:S09]  /*8630*/  UISETP.NE.AND.EX UP0, UPT, UR5, URZ, UPT, UP0 ;  /* 0x000000ff0500728c */ /* 0x000fd2000bf05300 */
[----:B------:R-:W-:Y:S05]  /*8640*/  BRA.U UP0, `(.L_x_124) ;  /* 0x00000001000c7547 */ /* 0x000fea000b800000 */
[----:B------:R-:W-:-:S13]  /*8650*/  FSETP.NEU.AND P0, PT, R35, RZ, PT ;  /* 0x000000ff2300720b */ /* 0x000fda0003f0d000 */
[----:B------:R-:W-:Y:S05]  /*8660*/  @!P0 EXIT ;  /* 0x000000000000894d */ /* 0x000fea0003800000 */
[----:B------:R-:W-:Y:S05]  /*8670*/  BRA `(.L_x_123) ;  /* 0x00000000002c7947 */ /* 0x000fea0003800000 */
.L_x_124:
[----:B------:R-:W-:Y:S01]  /*8680*/  ISETP.NE.AND P0, PT, R100, RZ, PT ;  /* 0x000000ff6400720c */ /* 0x000fe20003f05270 */
[----:B------:R-:W-:-:S12]  /*8690*/  BSSY.RECONVERGENT B0, `(.L_x_123) ;  /* 0x0000009000007945 */ /* 0x000fd80003800200 */
[----:B------:R-:W-:Y:S05]  /*86a0*/  @P0 BRA `(.L_x_125) ;  /* 0x0000000000140947 */ /* 0x000fea0003800000 */
[----:B------:R-:W2:Y:S02]  /*86b0*/  LDCU.64 UR4, c[0x0][0x888] ;  /* 0x00011100ff0477ac */ /* 0x000ea40008000a00 */
[----:B--2---:R-:W-:-:S04]  /*86c0*/  ISETP.NE.U32.AND P0, PT, RZ, UR4, PT ;  /* 0x00000004ff007c0c */ /* 0x004fc8000bf05070 */
[----:B------:R-:W-:-:S13]  /*86d0*/  ISETP.NE.AND.EX P0, PT, RZ, UR5, PT, P0 ;  /* 0x00000005ff007c0c */ /* 0x000fda000bf05300 */
[----:B------:R-:W-:Y:S05]  /*86e0*/  @!P0 EXIT ;  /* 0x000000000000894d */ /* 0x000fea0003800000 */
[----:B------:R-:W-:Y:S05]  /*86f0*/  BRA `(.L_x_126) ;  /* 0x0000000000087947 */ /* 0x000fea0003800000 */
.L_x_125:
[----:B------:R-:W-:-:S13]  /*8700*/  FSETP.NEU.AND P0, PT, R35, RZ, PT ;  /* 0x000000ff2300720b */ /* 0x000fda0003f0d000 */
[----:B------:R-:W-:Y:S05]  /*8710*/  @!P0 EXIT ;  /* 0x000000000000894d */ /* 0x000fea0003800000 */
.L_x_126:
[----:B------:R-:W-:Y:S05]  /*8720*/  BSYNC.RECONVERGENT B0 ;  /* 0x0000000000007941 */ /* 0x000fea0003800200 */
.L_x_123:
[----:B------:R-:W-:Y:S01]  /*8730*/  ULEA UR4, UR56, UR50, 0x3 ;  /* 0x0000003238047291 */ /* 0x000fe2000f8e18ff */
[----:B------:R-:W-:-:S04]  /*8740*/  DEPBAR.LE SB0, 0x0 ;  /* 0x000080000000791a */ /* 0x000fc80000000000 */
[----:B------:R-:W-:-:S04]  /*8750*/  UIADD3 UR4, UPT, UPT, UR4, 0xa0, URZ ;  /* 0x000000a004047890 */ /* 0x000fc8000fffe0ff */
[----:B------:R-:W-:-:S09]  /*8760*/  UPRMT UR4, UR45, 0x654, UR4 ;  /* 0x000006542d047896 */ /* 0x000fd20008000004 */
[----:B------:R-:W-:Y:S01]  /*8770*/  SYNCS.ARRIVE.TRANS64.RED.A1T0 RZ, [UR4], RZ ;  /* 0x000000ffffff79a7 */ /* 0x000fe20008100404 */
[----:B------:R-:W-:Y:S05]  /*8780*/  EXIT ;  /* 0x000000000000794d */ /* 0x000fea0003800000 */
.L_x_19:
[----:B------:R-:W-:Y:S07]  /*8790*/  MOV R2, UR9 ;  /* 0x0000000900027c02 */ /* 0x000fee0008000f00 */
.L_x_127:
[----:B-1----:R1:W2:Y:S02]  /*87a0*/  SYNCS.PHASECHK.TRANS64.TRYWAIT P1, [R2+URZ+0x40], R5 ;  /* 0x00004005020075a7 */ /* 0x0022a400080211ff */
[----:B--2---:R-:W-:Y:S05]  /*87b0*/  @!P1 NANOSLEEP.SYNCS 0x989680 ;  /* 0x009896800000995d */ /* 0x004fea0003900000 */
[----:B------:R-:W2:Y:S02]  /*87c0*/  @!P1 SYNCS.PHASECHK.TRANS64 P1, [R2+URZ+0x40], R5 ;  /* 0x00004005020095a7 */ /* 0x000ea400080210ff */
[----:B--2---:R-:W-:Y:S05]  /*87d0*/  @!P1 BRA `(.L_x_127) ;  /* 0xfffffffc00f09947 */ /* 0x004fea000383ffff */
[----:B------:R-:W-:Y:S05]  /*87e0*/  BRA `(.L_x_18) ;  /* 0xffffff90000c7947 */ /* 0x000fea000383ffff */
.L_x_25:
[----:B------:R-:W-:Y:S07]  /*87f0*/  MOV R2, UR9 ;  /* 0x0000000900027c02 */ /* 0x000fee0008000f00 */
.L_x_128:
[----:B-1----:R1:W2:Y:S02]  /*8800*/  SYNCS.PHASECHK.TRANS64.TRYWAIT P0, [R2+URZ+0x40], R5 ;  /* 0x00004005020075a7 */ /* 0x0022a400080011ff */
[----:B--2---:R-:W-:Y:S05]  /*8810*/  @!P0 NANOSLEEP.SYNCS 0x989680 ;  /* 0x009896800000895d */ /* 0x004fea0003900000 */
[----:B------:R-:W2:Y:S02]  /*8820*/  @!P0 SYNCS.PHASECHK.TRANS64 P0, [R2+URZ+0x40], R5 ;  /* 0x00004005020085a7 */ /* 0x000ea400080010ff */
[----:B--2---:R-:W-:Y:S05]  /*8830*/  @!P0 BRA `(.L_x_128) ;  /* 0xfffffffc00f08947 */ /* 0x004fea000383ffff */
[----:B------:R-:W-:Y:S05]  /*8840*/  BRA `(.L_x_24) ;  /* 0xffffff9400747947 */ /* 0x000fea000383ffff */
.L_x_29:
[----:B-1----:R-:W-:-:S07]  /*8850*/  MOV R2, UR22 ;  /* 0x0000001600027c02 */ /* 0x002fce0008000f00 */
.L_x_129:
[----:B-1----:R1:W4:Y:S02]  /*8860*/  SYNCS.PHASECHK.TRANS64.TRYWAIT P0, [R2+URZ+0xd0], R3 ;  /* 0x0000d003020075a7 */ /* 0x00232400080011ff */
[----:B----4-:R-:W-:Y:S05]  /*8870*/  @!P0 NANOSLEEP.SYNCS 0x989680 ;  /* 0x009896800000895d */ /* 0x010fea0003900000 */
[----:B------:R-:W4:Y:S02]  /*8880*/  @!P0 SYNCS.PHASECHK.TRANS64 P0, [R2+URZ+0xd0], R3 ;  /* 0x0000d003020085a7 */ /* 0x000f2400080010ff */
[----:B----4-:R-:W-:Y:S05]  /*8890*/  @!P0 BRA `(.L_x_129) ;  /* 0xfffffffc00f08947 */ /* 0x010fea000383ffff */
[----:B------:R-:W-:Y:S05]  /*88a0*/  BRA `(.L_x_130) ;  /* 0xffffff9800387947 */ /* 0x000fea000383ffff */
.L_x_33:
[----:B------:R-:W-:-:S07]  /*88b0*/  MOV R0, UR4 ;  /* 0x0000000400007c02 */ /* 0x000fce0008000f00 */
.L_x_131:
[----:B-1----:R1:W4:Y:S02]  /*88c0*/  SYNCS.PHASECHK.TRANS64.TRYWAIT P0, [R0+URZ], R3 ;  /* 0x00000003000075a7 */ /* 0x00232400080011ff */
[----:B----4-:R-:W-:Y:S05]  /*88d0*/  @!P0 NANOSLEEP.SYNCS 0x989680 ;  /* 0x009896800000895d */ /* 0x010fea0003900000 */
[----:B------:R-:W4:Y:S02]  /*88e0*/  @!P0 SYNCS.PHASECHK.TRANS64 P0, [R0+URZ], R3 ;  /* 0x00000003000085a7 */ /* 0x000f2400080010ff */
[----:B----4-:R-:W-:Y:S05]  /*88f0*/  @!P0 BRA `(.L_x_131) ;  /* 0xfffffffc00f08947 */ /* 0x010fea000383ffff */
[----:B------:R-:W-:Y:S05]  /*8900*/  BRA `(.L_x_132) ;  /* 0xffffff9c00907947 */ /* 0x000fea000383ffff */
.L_x_34:
[----:B------:R-:W-:-:S07]  /*8910*/  MOV R0, UR4 ;  /* 0x0000000400007c02 */ /* 0x000fce0008000f00 */
.L_x_133:
[----:B-1----:R1:W4:Y:S02]  /*8920*/  SYNCS.PHASECHK.TRANS64.TRYWAIT P0, [R0+URZ], R3 ;  /* 0x00000003000075a7 */ /* 0x00232400080011ff */
[----:B----4-:R-:W-:Y:S05]  /*8930*/  @!P0 NANOSLEEP.SYNCS 0x989680 ;  /* 0x009896800000895d */ /* 0x010fea0003900000 */
[----:B------:R-:W4:Y:S02]  /*8940*/  @!P0 SYNCS.PHASECHK.TRANS64 P0, [R0+URZ], R3 ;  /* 0x00000003000085a7 */ /* 0x000f2400080010ff */
[----:B----4-:R-:W-:Y:S05]  /*8950*/  @!P0 BRA `(.L_x_133) ;  /* 0xfffffffc00f08947 */ /* 0x010fea000383ffff */
[----:B------:R-:W-:Y:S05]  /*8960*/  BRA `(.L_x_134) ;  /* 0xffffff9c00a07947 */ /* 0x000fea000383ffff */
.L_x_35:
[----:B------:R-:W-:-:S07]  /*8970*/  MOV R0, UR4 ;  /* 0x0000000400007c02 */ /* 0x000fce0008000f00 */
.L_x_135:
[----:B-1----:R1:W4:Y:S02]  /*8980*/  SYNCS.PHASECHK.TRANS64.TRYWAIT P0, [R0+URZ], R3 ;  /* 0x00000003000075a7 */ /* 0x00232400080011ff */
[----:B----4-:R-:W-:Y:S05]  /*8990*/  @!P0 NANOSLEEP.SYNCS 0x989680 ;  /* 0x009896800000895d */ /* 0x010fea0003900000 */
[----:B------:R-:W4:Y:S02]  /*89a0*/  @!P0 SYNCS.PHASECHK.TRANS64 P0, [R0+URZ], R3 ;  /* 0x00000003000085a7 */ /* 0x000f2400080010ff */
[----:B----4-:R-:W-:Y:S05]  /*89b0*/  @!P0 BRA `(.L_x_135) ;  /* 0xfffffffc00f08947 */ /* 0x010fea000383ffff */
[----:B------:R-:W-:Y:S05]  /*89c0*/  BRA `(.L_x_136) ;  /* 0xffffff9c00b07947 */ /* 0x000fea000383ffff */
.L_x_36:
[----:B------:R-:W-:-:S07]  /*89d0*/  MOV R0, UR4 ;  /* 0x0000000400007c02 */ /* 0x000fce0008000f00 */
.L_x_137:
[----:B-1----:R1:W4:Y:S02]  /*89e0*/  SYNCS.PHASECHK.TRANS64.TRYWAIT P0, [R0+URZ], R3 ;  /* 0x00000003000075a7 */ /* 0x00232400080011ff */
[----:B----4-:R-:W-:Y:S05]  /*89f0*/  @!P0 NANOSLEEP.SYNCS 0x989680 ;  /* 0x009896800000895d */ /* 0x010fea0003900000 */
[----:B------:R-:W4:Y:S02]  /*8a00*/  @!P0 SYNCS.PHASECHK.TRANS64 P0, [R0+URZ], R3 ;  /* 0x00000003000085a7 */ /* 0x000f2400080010ff */
[----:B----4-:R-:W-:Y:S05]  /*8a10*/  @!P0 BRA `(.L_x_137) ;  /* 0xfffffffc00f08947 */ /* 0x010fea000383ffff */
[----:B------:R-:W-:Y:S05]  /*8a20*/  BRA `(.L_x_138) ;  /* 0xffffff9c00c07947 */ /* 0x000fea000383ffff */
.L_x_37:
[----:B------:R-:W-:-:S07]  /*8a30*/  MOV R0, UR4 ;  /* 0x0000000400007c02 */ /* 0x000fce0008000f00 */
.L_x_139:
[----:B-1----:R1:W4:Y:S02]  /*8a40*/  SYNCS.PHASECHK.TRANS64.TRYWAIT P0, [R0+URZ], R3 ;  /* 0x00000003000075a7 */ /* 0x00232400080011ff */
[----:B----4-:R-:W-:Y:S05]  /*8a50*/  @!P0 NANOSLEEP.SYNCS 0x989680 ;  /* 0x009896800000895d */ /* 0x010fea0003900000 */
[----:B------:R-:W4:Y:S02]  /*8a60*/  @!P0 SYNCS.PHASECHK.TRANS64 P0, [R0+URZ], R3 ;  /* 0x00000003000085a7 */ /* 0x000f2400080010ff */
[----:B----4-:R-:W-:Y:S05]  /*8a70*/  @!P0 BRA `(.L_x_139) ;  /* 0xfffffffc00f08947 */ /* 0x010fea000383ffff */
[----:B------:R-:W-:Y:S05]  /*8a80*/  BRA `(.L_x_140) ;  /* 0xffffff9c00d07947 */ /* 0x000fea000383ffff */
.L_x_38:
[----:B------:R-:W-:-:S07]  /*8a90*/  MOV R0, UR4 ;  /* 0x0000000400007c02 */ /* 0x000fce0008000f00 */
.L_x_141:
[----:B-1----:R1:W4:Y:S02]  /*8aa0*/  SYNCS.PHASECHK.TRANS64.TRYWAIT P0, [R0+URZ], R3 ;  /* 0x00000003000075a7 */ /* 0x00232400080011ff */
[----:B----4-:R-:W-:Y:S05]  /*8ab0*/  @!P0 NANOSLEEP.SYNCS 0x989680 ;  /* 0x009896800000895d */ /* 0x010fea0003900000 */
[----:B------:R-:W4:Y:S02]  /*8ac0*/  @!P0 SYNCS.PHASECHK.TRANS64 P0, [R0+URZ], R3 ;  /* 0x00000003000085a7 */ /* 0x000f2400080010ff */
[----:B----4-:R-:W-:Y:S05]  /*8ad0*/  @!P0 BRA `(.L_x_141) ;  /* 0xfffffffc00f08947 */ /* 0x010fea000383ffff */
[----:B------:R-:W-:Y:S05]  /*8ae0*/  BRA `(.L_x_142) ;  /* 0xffffff9c00e07947 */ /* 0x000fea000383ffff */
.L_x_39:
[----:B------:R-:W-:-:S07]  /*8af0*/  MOV R0, UR4 ;  /* 0x0000000400007c02 */ /* 0x000fce0008000f00 */
.L_x_143:
[----:B-1----:R1:W4:Y:S02]  /*8b00*/  SYNCS.PHASECHK.TRANS64.TRYWAIT P0, [R0+URZ], R3 ;  /* 0x00000003000075a7 */ /* 0x00232400080011ff */
[----:B----4-:R-:W-:Y:S05]  /*8b10*/  @!P0 NANOSLEEP.SYNCS 0x989680 ;  /* 0x009896800000895d */ /* 0x010fea0003900000 */
[----:B------:R-:W4:Y:S02]  /*8b20*/  @!P0 SYNCS.PHASECHK.TRANS64 P0, [R0+URZ], R3 ;  /* 0x00000003000085a7 */ /* 0x000f2400080010ff */
[----:B----4-:R-:W-:Y:S05]  /*8b30*/  @!P0 BRA `(.L_x_143) ;  /* 0xfffffffc00f08947 */ /* 0x010fea000383ffff */
[----:B------:R-:W-:Y:S05]  /*8b40*/  BRA `(.L_x_144) ;  /* 0xffffff9c00f07947 */ /* 0x000fea000383ffff */
.L_x_42:
[----:B------:R-:W-:-:S07]  /*8b50*/  MOV R4, UR45 ;  /* 0x0000002d00047c02 */ /* 0x000fce0008000f00 */
.L_x_145:
[----:B-1----:R1:W2:Y:S02]  /*8b60*/  SYNCS.PHASECHK.TRANS64.TRYWAIT P1, [R4+URZ+0xd8], R7 ;  /* 0x0000d807040075a7 */ /* 0x0022a400080211ff */
[----:B--2---:R-:W-:Y:S05]  /*8b70*/  @!P1 NANOSLEEP.SYNCS 0x989680 ;  /* 0x009896800000995d */ /* 0x004fea0003900000 */
[----:B------:R-:W2:Y:S02]  /*8b80*/  @!P1 SYNCS.PHASECHK.TRANS64 P1, [R4+URZ+0xd8], R7 ;  /* 0x0000d807040095a7 */ /* 0x000ea400080210ff */
[----:B--2---:R-:W-:Y:S05]  /*8b90*/  @!P1 BRA `(.L_x_145) ;  /* 0xfffffffc00f09947 */ /* 0x004fea000383ffff */
[----:B------:R-:W-:Y:S05]  /*8ba0*/  BRA `(.L_x_146) ;  /* 0xffffffa000587947 */ /* 0x000fea000383ffff */
.L_x_43:
[----:B-1----:R-:W-:-:S07]  /*8bb0*/  MOV R4, UR45 ;  /* 0x0000002d00047c02 */ /* 0x002fce0008000f00 */
.L_x_147:
[----:B-1----:R1:W2:Y:S02]  /*8bc0*/  SYNCS.PHASECHK.TRANS64.TRYWAIT P1, [R4+URZ+0xd0], R5 ;  /* 0x0000d005040075a7 */ /* 0x0022a400080211ff */
[----:B--2---:R-:W-:Y:S05]  /*8bd0*/  @!P1 NANOSLEEP.SYNCS 0x989680 ;  /* 0x009896800000995d */ /* 0x004fea0003900000 */
[----:B------:R-:W2:Y:S02]  /*8be0*/  @!P1 SYNCS.PHASECHK.TRANS64 P1, [R4+URZ+0xd0], R5 ;  /* 0x0000d005040095a7 */ /* 0x000ea400080210ff */
[----:B--2---:R-:W-:Y:S05]  /*8bf0*/  @!P1 BRA `(.L_x_147) ;  /* 0xfffffffc00f09947 */ /* 0x004fea000383ffff */
[----:B------:R-:W-:Y:S05]  /*8c00*/  BRA `(.L_x_148) ;  /* 0xffffffa000607947 */ /* 0x000fea000383ffff */
.L_x_51:
[----:B------:R-:W-:-:S07]  /*8c10*/  MOV R0, UR6 ;  /* 0x0000000600007c02 */ /* 0x000fce0008000f00 */
.L_x_149:
[----:B-1----:R1:W2:Y:S02]  /*8c20*/  SYNCS.PHASECHK.TRANS64.TRYWAIT P0, [R0+URZ+0xd0], R3 ;  /* 0x0000d003000075a7 */ /* 0x0022a400080011ff */
[----:B--2---:R-:W-:Y:S05]  /*8c30*/  @!P0 NANOSLEEP.SYNCS 0x989680 ;  /* 0x009896800000895d */ /* 0x004fea0003900000 */
[----:B------:R-:W2:Y:S02]  /*8c40*/  @!P0 SYNCS.PHASECHK.TRANS64 P0, [R0+URZ+0xd0], R3 ;  /* 0x0000d003000085a7 */ /* 0x000ea400080010ff */
[----:B--2---:R-:W-:Y:S05]  /*8c50*/  @!P0 BRA `(.L_x_149) ;  /* 0xfffffffc00f08947 */ /* 0x004fea000383ffff */
[----:B------:R-:W-:Y:S05]  /*8c60*/  BRA `(.L_x_150) ;  /* 0xffffffa400e47947 */ /* 0x000fea000383ffff */
.L_x_52:
[----:B------:R-:W-:-:S07]  /*8c70*/  MOV R0, UR8 ;  /* 0x0000000800007c02 */ /* 0x000fce0008000f00 */
.L_x_151:
[----:B-1----:R1:W2:Y:S02]  /*8c80*/  SYNCS.PHASECHK.TRANS64.TRYWAIT P0, [R0+URZ+0xf0], R3 ;  /* 0x0000f003000075a7 */ /* 0x0022a400080011ff */
[----:B--2---:R-:W-:Y:S05]  /*8c90*/  @!P0 NANOSLEEP.SYNCS 0x989680 ;  /* 0x009896800000895d */ /* 0x004fea0003900000 */
[----:B------:R-:W2:Y:S02]  /*8ca0*/  @!P0 SYNCS.PHASECHK.TRANS64 P0, [R0+URZ+0xf0], R3 ;  /* 0x0000f003000085a7 */ /* 0x000ea400080010ff */
[----:B--2---:R-:W-:Y:S05]  /*8cb0*/  @!P0 BRA `(.L_x_151) ;  /* 0xfffffffc00f08947 */ /* 0x004fea000383ffff */
[----:B------:R-:W-:Y:S05]  /*8cc0*/  BRA `(.L_x_152) ;  /* 0xffffffa400fc7947 */ /* 0x000fea000383ffff */
.L_x_55:
[----:B-1----:R-:W-:Y:S07]  /*8cd0*/  MOV R0, UR7 ;  /* 0x0000000700007c02 */ /* 0x002fee0008000f00 */
.L_x_153:
[----:B-1----:R1:W2:Y:S02]  /*8ce0*/  SYNCS.PHASECHK.TRANS64.TRYWAIT P0, [R0+URZ], R3 ;  /* 0x00000003000075a7 */ /* 0x0022a400080011ff */
[----:B--2---:R-:W-:Y:S05]  /*8cf0*/  @!P0 NANOSLEEP.SYNCS 0x989680 ;  /* 0x009896800000895d */ /* 0x004fea0003900000 */
[----:B------:R-:W2:Y:S02]  /*8d00*/  @!P0 SYNCS.PHASECHK.TRANS64 P0, [R0+URZ], R3 ;  /* 0x00000003000085a7 */ /* 0x000ea400080010ff */
[----:B--2---:R-:W-:Y:S05]  /*8d10*/  @!P0 BRA `(.L_x_153) ;  /* 0xfffffffc00f08947 */ /* 0x004fea000383ffff */
[----:B------:R-:W-:Y:S05]  /*8d20*/  BRA `(.L_x_54) ;  /* 0xffffffa800207947 */ /* 0x000fea000383ffff */
.L_x_58:
[----:B------:R-:W-:-:S07]  /*8d30*/  MOV R0, UR5 ;  /* 0x0000000500007c02 */ /* 0x000fce0008000f00 */
.L_x_154:
[----:B-1----:R1:W3:Y:S02]  /*8d40*/  SYNCS.PHASECHK.TRANS64.TRYWAIT P0, [R0+URZ], R3 ;  /* 0x00000003000075a7 */ /* 0x0022e400080011ff */
[----:B---3--:R-:W-:Y:S05]  /*8d50*/  @!P0 NANOSLEEP.SYNCS 0x989680 ;  /* 0x009896800000895d */ /* 0x008fea0003900000 */
[----:B------:R-:W3:Y:S02]  /*8d60*/  @!P0 SYNCS.PHASECHK.TRANS64 P0, [R0+URZ], R3 ;  /* 0x00000003000085a7 */ /* 0x000ee400080010ff */
[----:B---3--:R-:W-:Y:S05]  /*8d70*/  @!P0 BRA `(.L_x_154) ;  /* 0xfffffffc00f08947 */ /* 0x008fea000383ffff */
[----:B------:R-:W-:Y:S05]  /*8d80*/  BRA `(.L_x_155) ;  /* 0xffffffac00187947 */ /* 0x000fea000383ffff */
.L_x_59:
[----:B------:R-:W-:-:S07]  /*8d90*/  MOV R0, UR7 ;  /* 0x0000000700007c02 */ /* 0x000fce0008000f00 */
.L_x_156:
[----:B-1----:R1:W3:Y:S02]  /*8da0*/  SYNCS.PHASECHK.TRANS64.TRYWAIT P0, [R0+URZ], R3 ;  /* 0x00000003000075a7 */ /* 0x0022e400080011ff */
[----:B---3--:R-:W-:Y:S05]  /*8db0*/  @!P0 NANOSLEEP.SYNCS 0x989680 ;  /* 0x009896800000895d */ /* 0x008fea0003900000 */
[----:B------:R-:W3:Y:S02]  /*8dc0*/  @!P0 SYNCS.PHASECHK.TRANS64 P0, [R0+URZ], R3 ;  /* 0x00000003000085a7 */ /* 0x000ee400080010ff */
[----:B---3--:R-:W-:Y:S05]  /*8dd0*/  @!P0 BRA `(.L_x_156) ;  /* 0xfffffffc00f08947 */ /* 0x008fea000383ffff */
[----:B------:R-:W-:Y:S05]  /*8de0*/  BRA `(.L_x_157) ;  /* 0xffffffac00247947 */ /* 0x000fea000383ffff */
.L_x_64:
[----:B------:R-:W-:Y:S07]  /*8df0*/  MOV R0, UR22 ;  /* 0x0000001600007c02 */ /* 0x000fee0008000f00 */
.L_x_158:
[----:B--2---:R2:W3:Y:S02]  /*8e00*/  SYNCS.PHASECHK.TRANS64.TRYWAIT P0, [R0+URZ+0xd0], R3 ;  /* 0x0000d003000075a7 */ /* 0x0044e400080011ff */
[----:B---3--:R-:W-:Y:S05]  /*8e10*/  @!P0 NANOSLEEP.SYNCS 0x989680 ;  /* 0x009896800000895d */ /* 0x008fea0003900000 */
[----:B------:R-:W3:Y:S02]  /*8e20*/  @!P0 SYNCS.PHASECHK.TRANS64 P0, [R0+URZ+0xd0], R3 ;  /* 0x0000d003000085a7 */ /* 0x000ee400080010ff */
[----:B---3--:R-:W-:Y:S05]  /*8e30*/  @!P0 BRA `(.L_x_158) ;  /* 0xfffffffc00f08947 */ /* 0x008fea000383ffff */
[----:B------:R-:W-:Y:S05]  /*8e40*/  BRA `(.L_x_159) ;  /* 0xffffffb000547947 */ /* 0x000fea000383ffff */
.L_x_67:
[----:B------:R-:W-:Y:S07]  /*8e50*/  MOV R0, UR22 ;  /* 0x0000001600007c02 */ /* 0x000fee0008000f00 */
.L_x_160:
[----:B--2---:R2:W3:Y:S02]  /*8e60*/  SYNCS.PHASECHK.TRANS64.TRYWAIT P0, [R0+URZ+0xc8], R3 ;  /* 0x0000c803000075a7 */ /* 0x0044e400080011ff */
[----:B---3--:R-:W-:Y:S05]  /*8e70*/  @!P0 NANOSLEEP.SYNCS 0x989680 ;  /* 0x009896800000895d */ /* 0x008fea0003900000 */
[----:B------:R-:W3:Y:S02]  /*8e80*/  @!P0 SYNCS.PHASECHK.TRANS64 P0, [R0+URZ+0xc8], R3 ;  /* 0x0000c803000085a7 */ /* 0x000ee400080010ff */
[----:B---3--:R-:W-:Y:S05]  /*8e90*/  @!P0 BRA `(.L_x_160) ;  /* 0xfffffffc00f08947 */ /* 0x008fea000383ffff */
[----:B------:R-:W-:Y:S05]  /*8ea0*/  BRA `(.L_x_66) ;  /* 0xffffffb4002c7947 */ /* 0x000fea000383ffff */
.L_x_70:
[----:B------:R-:W-:Y:S07]  /*8eb0*/  MOV R3, UR22 ;  /* 0x0000001600037c02 */ /* 0x000fee0008000f00 */
.L_x_161:
[----:B-1----:R1:W2:Y:S02]  /*8ec0*/  SYNCS.PHASECHK.TRANS64.TRYWAIT P0, [R3+URZ+0xa0], R12 ;  /* 0x0000a00c030075a7 */ /* 0x0022a400080011ff */
[----:B--2---:R-:W-:Y:S05]  /*8ed0*/  @!P0 NANOSLEEP.SYNCS 0x989680 ;  /* 0x009896800000895d */ /* 0x004fea0003900000 */
[----:B------:R-:W2:Y:S02]  /*8ee0*/  @!P0 SYNCS.PHASECHK.TRANS64 P0, [R3+URZ+0xa0], R12 ;  /* 0x0000a00c030085a7 */ /* 0x000ea400080010ff */
[----:B--2---:R-:W-:Y:S05]  /*8ef0*/  @!P0 BRA `(.L_x_161) ;  /* 0xfffffffc00f08947 */ /* 0x004fea000383ffff */
[----:B------:R-:W-:Y:S05]  /*8f00*/  BRA `(.L_x_162) ;  /* 0xffffffb400e47947 */ /* 0x000fea000383ffff */
.L_x_71:
[----:B-1----:R-:W-:Y:S07]  /*8f10*/  MOV R3, UR22 ;  /* 0x0000001600037c02 */ /* 0x002fee0008000f00 */
.L_x_163:
[----:B-1----:R1:W2:Y:S02]  /*8f20*/  SYNCS.PHASECHK.TRANS64.TRYWAIT P0, [R3+URZ+0xa8], R12 ;  /* 0x0000a80c030075a7 */ /* 0x0022a400080011ff */
[----:B--2---:R-:W-:Y:S05]  /*8f30*/  @!P0 NANOSLEEP.SYNCS 0x989680 ;  /* 0x009896800000895d */ /* 0x004fea0003900000 */
[----:B------:R-:W2:Y:S02]  /*8f40*/  @!P0 SYNCS.PHASECHK.TRANS64 P0, [R3+URZ+0xa8], R12 ;  /* 0x0000a80c030085a7 */ /* 0x000ea400080010ff */
[----:B--2---:R-:W-:Y:S05]  /*8f50*/  @!P0 BRA `(.L_x_163) ;  /* 0xfffffffc00f08947 */ /* 0x004fea000383ffff */
[----:B------:R-:W-:Y:S05]  /*8f60*/  BRA `(.L_x_164) ;  /* 0xffffffb8001c7947 */ /* 0x000fea000383ffff */
.L_x_72:
[----:B-1----:R-:W-:Y:S07]  /*8f70*/  MOV R3, UR22 ;  /* 0x0000001600037c02 */ /* 0x002fee0008000f00 */
.L_x_165:
[----:B-1----:R1:W2:Y:S02]  /*8f80*/  SYNCS.PHASECHK.TRANS64.TRYWAIT P0, [R3+URZ+0xb0], R12 ;  /* 0x0000b00c030075a7 */ /* 0x0022a400080011ff */
[----:B--2---:R-:W-:Y:S05]  /*8f90*/  @!P0 NANOSLEEP.SYNCS 0x989680 ;  /* 0x009896800000895d */ /* 0x004fea0003900000 */
[----:B------:R-:W2:Y:S02]  /*8fa0*/  @!P0 SYNCS.PHASECHK.TRANS64 P0, [R3+URZ+0xb0], R12 ;  /* 0x0000b00c030085a7 */ /* 0x000ea400080010ff */
[----:B--2---:R-:W-:Y:S05]  /*8fb0*/  @!P0 BRA `(.L_x_165) ;  /* 0xfffffffc00f08947 */ /* 0x004fea000383ffff */
[----:B------:R-:W-:Y:S05]  /*8fc0*/  BRA `(.L_x_166) ;  /* 0xffffffb800647947 */ /* 0x000fea000383ffff */
.L_x_73:
[----:B------:R-:W-:Y:S07]  /*8fd0*/  MOV R3, UR22 ;  /* 0x0000001600037c02 */ /* 0x000fee0008000f00 */
.L_x_167:
[----:B-1----:R1:W2:Y:S02]  /*8fe0*/  SYNCS.PHASECHK.TRANS64.TRYWAIT P0, [R3+URZ+0xb8], R12 ;  /* 0x0000b80c030075a7 */ /* 0x0022a400080011ff */
[----:B--2---:R-:W-:Y:S05]  /*8ff0*/  @!P0 NANOSLEEP.SYNCS 0x989680 ;  /* 0x009896800000895d */ /* 0x004fea0003900000 */
[----:B------:R-:W2:Y:S02]  /*9000*/  @!P0 SYNCS.PHASECHK.TRANS64 P0, [R3+URZ+0xb8], R12 ;  /* 0x0000b80c030085a7 */ /* 0x000ea400080010ff */
[----:B--2---:R-:W-:Y:S05]  /*9010*/  @!P0 BRA `(.L_x_167) ;  /* 0xfffffffc00f08947 */ /* 0x004fea000383ffff */
[----:B------:R-:W-:Y:S05]  /*9020*/  BRA `(.L_x_168) ;  /* 0xffffffb800ec7947 */ /* 0x000fea000383ffff */
.L_x_75:
[----:B------:R-:W-:-:S07]  /*9030*/  MOV R0, UR22 ;  /* 0x0000001600007c02 */ /* 0x000fce0008000f00 */
.L_x_169:
[----:B-1----:R1:W3:Y:S02]  /*9040*/  SYNCS.PHASECHK.TRANS64.TRYWAIT P0, [R0+URZ+0xa0], R3 ;  /* 0x0000a003000075a7 */ /* 0x0022e400080011ff */
[----:B---3--:R-:W-:Y:S05]  /*9050*/  @!P0 NANOSLEEP.SYNCS 0x989680 ;  /* 0x009896800000895d */ /* 0x008fea0003900000 */
[----:B------:R-:W3:Y:S02]  /*9060*/  @!P0 SYNCS.PHASECHK.TRANS64 P0, [R0+URZ+0xa0], R3 ;  /* 0x0000a003000085a7 */ /* 0x000ee400080010ff */
[----:B---3--:R-:W-:Y:S05]  /*9070*/  @!P0 BRA `(.L_x_169) ;  /* 0xfffffffc00f08947 */ /* 0x008fea000383ffff */
[----:B------:R-:W-:Y:S05]  /*9080*/  BRA `(.L_x_170) ;  /* 0xffffffbc00547947 */ /* 0x000fea000383ffff */
.L_x_76:
[----:B-1----:R-:W-:-:S07]  /*9090*/  MOV R0, UR22 ;  /* 0x0000001600007c02 */ /* 0x002fce0008000f00 */
.L_x_171:
[----:B-1----:R1:W3:Y:S02]  /*90a0*/  SYNCS.PHASECHK.TRANS64.TRYWAIT P0, [R0+URZ+0xa8], R3 ;  /* 0x0000a803000075a7 */ /* 0x0022e400080011ff */
[----:B---3--:R-:W-:Y:S05]  /*90b0*/  @!P0 NANOSLEEP.SYNCS 0x989680 ;  /* 0x009896800000895d */ /* 0x008fea0003900000 */
[----:B------:R-:W3:Y:S02]  /*90c0*/  @!P0 SYNCS.PHASECHK.TRANS64 P0, [R0+URZ+0xa8], R3 ;  /* 0x0000a803000085a7 */ /* 0x000ee400080010ff */
[----:B---3--:R-:W-:Y:S05]  /*90d0*/  @!P0 BRA `(.L_x_171) ;  /* 0xfffffffc00f08947 */ /* 0x008fea000383ffff */
[----:B------:R-:W-:Y:S05]  /*90e0*/  BRA `(.L_x_172) ;  /* 0xffffffbc00447947 */ /* 0x000fea000383ffff */
.L_x_77:
[----:B-1----:R-:W-:-:S07]  /*90f0*/  MOV R0, UR22 ;  /* 0x0000001600007c02 */ /* 0x002fce0008000f00 */
.L_x_173:
[----:B-1----:R1:W3:Y:S02]  /*9100*/  SYNCS.PHASECHK.TRANS64.TRYWAIT P0, [R0+URZ+0xb0], R3 ;  /* 0x0000b003000075a7 */ /* 0x0022e400080011ff */
[----:B---3--:R-:W-:Y:S05]  /*9110*/  @!P0 NANOSLEEP.SYNCS 0x989680 ;  /* 0x009896800000895d */ /* 0x008fea0003900000 */
[----:B------:R-:W3:Y:S02]  /*9120*/  @!P0 SYNCS.PHASECHK.TRANS64 P0, [R0+URZ+0xb0], R3 ;  /* 0x0000b003000085a7 */ /* 0x000ee400080010ff */
[----:B---3--:R-:W-:Y:S05]  /*9130*/  @!P0 BRA `(.L_x_173) ;  /* 0xfffffffc00f08947 */ /* 0x008fea000383ffff */
[----:B------:R-:W-:Y:S05]  /*9140*/  BRA `(.L_x_174) ;  /* 0xffffffbc00347947 */ /* 0x000fea000383ffff */
.L_x_79:
[----:B------:R-:W-:Y:S07]  /*9150*/  MOV R0, UR50 ;  /* 0x0000003200007c02 */ /* 0x000fee0008000f00 */
.L_x_175:
[----:B-1----:R1:W2:Y:S02]  /*9160*/  SYNCS.PHASECHK.TRANS64.TRYWAIT P0, [R0+URZ+0xd0], R3 ;  /* 0x0000d003000075a7 */ /* 0x0022a400080011ff */
[----:B--2---:R-:W-:Y:S05]  /*9170*/  @!P0 NANOSLEEP.SYNCS 0x989680 ;  /* 0x009896800000895d */ /* 0x004fea0003900000 */
[----:B------:R-:W2:Y:S02]  /*9180*/  @!P0 SYNCS.PHASECHK.TRANS64 P0, [R0+URZ+0xd0], R3 ;  /* 0x0000d003000085a7 */ /* 0x000ea400080010ff */
[----:B--2---:R-:W-:Y:S05]  /*9190*/  @!P0 BRA `(.L_x_175) ;  /* 0xfffffffc00f08947 */ /* 0x004fea000383ffff */
[----:B------:R-:W-:Y:S05]  /*91a0*/  BRA `(.L_x_176) ;  /* 0xffffffc000147947 */ /* 0x000fea000383ffff */
.L_x_90:
[----:B-1----:R-:W-:Y:S04]  /*91b0*/  MOV R2, UR50 ;  /* 0x0000003200027c02 */ /* 0x002fe80008000f00 */
[----:B------:R1:W3:Y:S03]  /*91c0*/  SYNCS.PHASECHK.TRANS64.TRYWAIT P1, [R2+URZ+0x80], R3 ;  /* 0x00008003020075a7 */ /* 0x0002e600080211ff */
[----:B---3--:R-:W-:Y:S05]  /*91d0*/  @!P1 NANOSLEEP.SYNCS 0x989680 ;  /* 0x009896800000995d */ /* 0x008fea0003900000 */
[----:B------:R-:W3:Y:S02]  /*91e0*/  @!P1 SYNCS.PHASECHK.TRANS64 P1, [R2+URZ+0x80], R3 ;  /* 0x00008003020095a7 */ /* 0x000ee400080210ff */
[----:B---3--:R-:W-:Y:S05]  /*91f0*/  @!P1 BRA `(.L_x_90) ;  /* 0xfffffffc00ec9947 */ /* 0x008fea000383ffff */
[----:B------:R-:W-:Y:S05]  /*9200*/  BRA `(.L_x_89) ;  /* 0xffffffcc00647947 */ /* 0x000fea000383ffff */
.L_x_92:
[----:B-1----:R1:W4:Y:S02]  /*9210*/  SYNCS.PHASECHK.TRANS64.TRYWAIT P1, [R107+URZ+0xe0], R0 ;  /* 0x0000e0006b0075a7 */ /* 0x00232400080211ff */
[----:B----4-:R-:W-:Y:S05]  /*9220*/  @!P1 NANOSLEEP.SYNCS 0x989680 ;  /* 0x009896800000995d */ /* 0x010fea0003900000 */
[----:B------:R-:W4:Y:S02]  /*9230*/  @!P1 SYNCS.PHASECHK.TRANS64 P1, [R107+URZ+0xe0], R0 ;  /* 0x0000e0006b0095a7 */ /* 0x000f2400080210ff */
[----:B----4-:R-:W-:Y:S05]  /*9240*/  @!P1 BRA `(.L_x_92) ;  /* 0xfffffffc00f09947 */ /* 0x010fea000383ffff */
[----:B------:R-:W-:Y:S05]  /*9250*/  BRA `(.L_x_91) ;  /* 0xffffffcc00887947 */ /* 0x000fea000383ffff */
.L_x_101:
[----:B-1----:R1:W2:Y:S02]  /*9260*/  SYNCS.PHASECHK.TRANS64.TRYWAIT P1, [R3+URZ+0x80], R0 ;  /* 0x00008000030075a7 */ /* 0x0022a400080211ff */
[----:B--2---:R-:W-:Y:S05]  /*9270*/  @!P1 NANOSLEEP.SYNCS 0x989680 ;  /* 0x009896800000995d */ /* 0x004fea0003900000 */
[----:B------:R-:W2:Y:S02]  /*9280*/  @!P1 SYNCS.PHASECHK.TRANS64 P1, [R3+URZ+0x80], R0 ;  /* 0x00008000030095a7 */ /* 0x000ea400080210ff */
[----:B--2---:R-:W-:Y:S05]  /*9290*/  @!P1 BRA `(.L_x_101) ;  /* 0xfffffffc00f09947 */ /* 0x004fea000383ffff */
[----:B------:R-:W-:Y:S05]  /*92a0*/  BRA `(.L_x_100) ;  /* 0xffffffd400b87947 */ /* 0x000fea000383ffff */
.L_x_109:
[----:B-1----:R1:W3:Y:S02]  /*92b0*/  SYNCS.PHASECHK.TRANS64.TRYWAIT P1, [R113+URZ+0x80], R4 ;  /* 0x00008004710075a7 */ /* 0x0022e400080211ff */
[----:B---3--:R-:W-:Y:S05]  /*92c0*/  @!P1 NANOSLEEP.SYNCS 0x989680 ;  /* 0x009896800000995d */ /* 0x008fea0003900000 */
[----:B------:R-:W3:Y:S02]  /*92d0*/  @!P1 SYNCS.PHASECHK.TRANS64 P1, [R113+URZ+0x80], R4 ;  /* 0x00008004710095a7 */ /* 0x000ee400080210ff */
[----:B---3--:R-:W-:Y:S05]  /*92e0*/  @!P1 BRA `(.L_x_109) ;  /* 0xfffffffc00f09947 */ /* 0x008fea000383ffff */
[----:B------:R-:W-:Y:S05]  /*92f0*/  BRA `(.L_x_108) ;  /* 0xffffffe000047947 */ /* 0x000fea000383ffff */
.L_x_117:
[----:B--2---:R2:W3:Y:S02]  /*9300*/  SYNCS.PHASECHK.TRANS64.TRYWAIT P1, [R46+URZ+0x80], R3 ;  /* 0x000080032e0075a7 */ /* 0x0044e400080211ff */
[----:B---3--:R-:W-:Y:S05]  /*9310*/  @!P1 NANOSLEEP.SYNCS 0x989680 ;  /* 0x009896800000995d */ /* 0x008fea0003900000 */
[----:B------:R-:W3:Y:S02]  /*9320*/  @!P1 SYNCS.PHASECHK.TRANS64 P1, [R46+URZ+0x80], R3 ;  /* 0x000080032e0095a7 */ /* 0x000ee400080210ff */
[----:B---3--:R-:W-:Y:S05]  /*9330*/  @!P1 BRA `(.L_x_117) ;  /* 0xfffffffc00f09947 */ /* 0x008fea000383ffff */
[----:B------:R-:W-:Y:S05]  /*9340*/  BRA `(.L_x_116) ;  /* 0xffffffe800487947 */ /* 0x000fea000383ffff */
        .weak           $__internal_0_$__cuda_sm10x_tcgen05_guardrail_trap_col_being_dealloced_not_returned_by_alloc
        .type           $__internal_0_$__cuda_sm10x_tcgen05_guardrail_trap_col_being_dealloced_not_returned_by_alloc,@function
        .size           $__internal_0_$__cuda_sm10x_tcgen05_guardrail_trap_col_being_dealloced_not_returned_by_alloc,($__internal_1_$__cuda_sm10x_tcgen05_guardrail_trap_phase_invalid_during_alloc - $__internal_0_$__cuda_sm10x_tcgen05_guardrail_trap_col_being_dealloced_not_returned_by_alloc)
$__internal_0_$__cuda_sm10x_tcgen05_guardrail_trap_col_being_dealloced_not_returned_by_alloc:
[----:B------:R-:W-:Y:S05]  /*9350*/  BPT.TRAP 0x1 ;  /* 0x000000040000795c */ /* 0x000fea0000300000 */
[----:B------:R-:W-:-:S04]  /*9360*/  HFMA2 R3, -RZ, RZ, 0, 0 ;  /* 0x00000000ff037431 */ /* 0x000fc800000001ff */
[----:B------:R-:W-:Y:S05]  /*9370*/  RET.REL.NODEC R2 `(_ZN7cutlass13device_kernelINS_4conv6kernel13ConvUniversalINS1_16ConvProblemShapeILNS1_8OperatorE0ELi2EEENS1_10collective14CollectiveConvINS1_47MainloopSm100TmaUmmaWarpSpecializedImplicitGemmILS5_0ELi8ELi2ELi1ELi2EN4cute5tupleIJNSA_1CILi1EEESD_SD_EEEEENSB_IJNSC_ILi64EEENSC_ILi128EEENSB_IJNSC_ILi32EEEEEEEEENS_10tfloat32_tESL_NSA_8TiledMMAINSA_8MMA_AtomIJNSA_17SM100_MMA_TF32_SSISL_SL_fLi64ELi128ELNSA_4UMMA5MajorE0ELSQ_0ELNSP_7ScaleInE0ELSR_0EEEEEENSA_6LayoutISE_NSB_IJNSC_ILi0EEESV_SV_EEEEENSB_IJNSA_10UnderscoreESY_SY_EEEEENS7_6detail27Sm100ImplicitGemmTileTraitsINSA_20SM90_TMA_LOAD_IM2COLENSA_14ComposedLayoutINSA_7SwizzleILi3ELi4ELi3EEENSA_18smem_ptr_flag_bitsILi32EEENSU_INSB_IJNSC_ILi8EEESI_EEENSB_IJSI_SD_EEEEEEEvEENS12_INSA_13SM90_TMA_LOADES1D_vEEEENS_8epilogue10collective18CollectiveEpilogueINS1I_23Sm100TmaWarpSpecializedILi4ELi2ELi16ELb1ELb0EEEJSK_NSB_IJNSU_ISG_SD_EENSU_ISI_SD_EEEEESL_NSB_IJNSB_IJlllEEESD_SV_EEESL_S1R_NS1I_6fusion15FusionCallbacksIS1M_NS1S_17LinearCombinationISL_fSL_fLNS_15FloatRoundStyleE2EEESK_S1P_JEEENSA_5SM1004TMEM4LOAD26SM100_TMEM_LOAD_16dp128b8xES13_S1D_NSA_17SM75_U32x4_LDSM_NENSA_21SM90_TMA_STORE_IM2COLES1D_NSA_17SM90_U32x4_STSM_NENSA_39AutoVectorizingCopyWithAssumedAlignmentILi128EEEEEEvvEEEEvNT_6ParamsE) ;  /* 0xffffff6c02207950 */ /* 0x000fea0003c3ffff */
        .weak           $__internal_1_$__cuda_sm10x_tcgen05_guardrail_trap_phase_invalid_during_alloc
        .type           $__internal_1_$__cuda_sm10x_tcgen05_guardrail_trap_phase_invalid_during_alloc,@function
        .size           $__internal_1_$__cuda_sm10x_tcgen05_guardrail_trap_phase_invalid_during_alloc,($__internal_2_$__cuda_sm10x_tcgen05_guardrail_trap_unallocated_columns_being_dealloced - $__internal_1_$__cuda_sm10x_tcgen05_guardrail_trap_phase_invalid_during_alloc)
$__internal_1_$__cuda_sm10x_tcgen05_guardrail_trap_phase_invalid_during_alloc:
[----:B------:R-:W-:Y:S05]  /*9380*/  BPT.TRAP 0x1 ;  /* 0x000000040000795c */ /* 0x000fea0000300000 */
[----:B------:R-:W-:-:S04]  /*9390*/  MOV R3, 0x0 ;  /* 0x0000000000037802 */ /* 0x000fc80000000f00 */
[----:B------:R-:W-:Y:S05]  /*93a0*/  RET.REL.NODEC R2 `(_ZN7cutlass13device_kernelINS_4conv6kernel13ConvUniversalINS1_16ConvProblemShapeILNS1_8OperatorE0ELi2EEENS1_10collective14CollectiveConvINS1_47MainloopSm100TmaUmmaWarpSpecializedImplicitGemmILS5_0ELi8ELi2ELi1ELi2EN4cute5tupleIJNSA_1CILi1EEESD_SD_EEEEENSB_IJNSC_ILi64EEENSC_ILi128EEENSB_IJNSC_ILi32EEEEEEEEENS_10tfloat32_tESL_NSA_8TiledMMAINSA_8MMA_AtomIJNSA_17SM100_MMA_TF32_SSISL_SL_fLi64ELi128ELNSA_4UMMA5MajorE0ELSQ_0ELNSP_7ScaleInE0ELSR_0EEEEEENSA_6LayoutISE_NSB_IJNSC_ILi0EEESV_SV_EEEEENSB_IJNSA_10UnderscoreESY_SY_EEEEENS7_6detail27Sm100ImplicitGemmTileTraitsINSA_20SM90_TMA_LOAD_IM2COLENSA_14ComposedLayoutINSA_7SwizzleILi3ELi4ELi3EEENSA_18smem_ptr_flag_bitsILi32EEENSU_INSB_IJNSC_ILi8EEESI_EEENSB_IJSI_SD_EEEEEEEvEENS12_INSA_13SM90_TMA_LOADES1D_vEEEENS_8epilogue10collective18CollectiveEpilogueINS1I_23Sm100TmaWarpSpecializedILi4ELi2ELi16ELb1ELb0EEEJSK_NSB_IJNSU_ISG_SD_EENSU_ISI_SD_EEEEESL_NSB_IJNSB_IJlllEEESD_SV_EEESL_S1R_NS1I_6fusion15FusionCallbacksIS1M_NS1S_17LinearCombinationISL_fSL_fLNS_15FloatRoundStyleE2EEESK_S1P_JEEENSA_5SM1004TMEM4LOAD26SM100_TMEM_LOAD_16dp128b8xES13_S1D_NSA_17SM75_U32x4_LDSM_NENSA_21SM90_TMA_STORE_IM2COLES1D_NSA_17SM90_U32x4_STSM_NENSA_39AutoVectorizingCopyWithAssumedAlignmentILi128EEEEEEvvEEEEvNT_6ParamsE) ;  /* 0xffffff6c02147950 */ /* 0x000fea0003c3ffff */
        .weak           $__internal_2_$__cuda_sm10x_tcgen05_guardrail_trap_unallocated_columns_being_dealloced
        .type           $__internal_2_$__cuda_sm10x_tcgen05_guardrail_trap_unallocated_columns_being_dealloced,@function
        .size           $__internal_2_$__cuda_sm10x_tcgen05_guardrail_trap_unallocated_columns_being_dealloced,(.L_x_178 - $__internal_2_$__cuda_sm10x_tcgen05_guardrail_trap_unallocated_columns_being_dealloced)
$__internal_2_$__cuda_sm10x_tcgen05_guardrail_trap_unallocated_columns_being_dealloced:
[----:B------:R-:W-:Y:S05]  /*93b0*/  BPT.TRAP 0x1 ;  /* 0x000000040000795c */ /* 0x000fea0000300000 */
[----:B------:R-:W-:-:S04]  /*93c0*/  HFMA2 R3, -RZ, RZ, 0, 0 ;  /* 0x00000000ff037431 */ /* 0x000fc800000001ff */
[----:B------:R-:W-:Y:S05]  /*93d0*/  RET.REL.NODEC R2 `(_ZN7cutlass13device_kernelINS_4conv6kernel13ConvUniversalINS1_16ConvProblemShapeILNS1_8OperatorE0ELi2EEENS1_10collective14CollectiveConvINS1_47MainloopSm100TmaUmmaWarpSpecializedImplicitGemmILS5_0ELi8ELi2ELi1ELi2EN4cute5tupleIJNSA_1CILi1EEESD_SD_EEEEENSB_IJNSC_ILi64EEENSC_ILi128EEENSB_IJNSC_ILi32EEEEEEEEENS_10tfloat32_tESL_NSA_8TiledMMAINSA_8MMA_AtomIJNSA_17SM100_MMA_TF32_SSISL_SL_fLi64ELi128ELNSA_4UMMA5MajorE0ELSQ_0ELNSP_7ScaleInE0ELSR_0EEEEEENSA_6LayoutISE_NSB_IJNSC_ILi0EEESV_SV_EEEEENSB_IJNSA_10UnderscoreESY_SY_EEEEENS7_6detail27Sm100ImplicitGemmTileTraitsINSA_20SM90_TMA_LOAD_IM2COLENSA_14ComposedLayoutINSA_7SwizzleILi3ELi4ELi3EEENSA_18smem_ptr_flag_bitsILi32EEENSU_INSB_IJNSC_ILi8EEESI_EEENSB_IJSI_SD_EEEEEEEvEENS12_INSA_13SM90_TMA_LOADES1D_vEEEENS_8epilogue10collective18CollectiveEpilogueINS1I_23Sm100TmaWarpSpecializedILi4ELi2ELi16ELb1ELb0EEEJSK_NSB_IJNSU_ISG_SD_EENSU_ISI_SD_EEEEESL_NSB_IJNSB_IJlllEEESD_SV_EEESL_S1R_NS1I_6fusion15FusionCallbacksIS1M_NS1S_17LinearCombinationISL_fSL_fLNS_15FloatRoundStyleE2EEESK_S1P_JEEENSA_5SM1004TMEM4LOAD26SM100_TMEM_LOAD_16dp128b8xES13_S1D_NSA_17SM75_U32x4_LDSM_NENSA_21SM90_TMA_STORE_IM2COLES1D_NSA_17SM90_U32x4_STSM_NENSA_39AutoVectorizingCopyWithAssumedAlignmentILi128EEEEEEvvEEEEvNT_6ParamsE) ;  /* 0xffffff6c02087950 */ /* 0x000fea0003c3ffff */
.L_x_177:
[----:B------:R-:W-:-:S00]  /*93e0*/  BRA `(.L_x_177) ;  /* 0xfffffffc00fc7947 */ /* 0x000fc0000383ffff */
[----:B------:R-:W-:-:S00]  /*93f0*/  NOP ;  /* 0x0000000000007918 */ /* 0x000fc00000000000 */
        /* <DEDUP_REMOVED lines=8> */
.L_x_178:


//--------------------- .nv.global.init           --------------------------
	.section	.nv.global.init,"aw",@progbits
.nv.global.init:
	.type		$str$29,@object
	.size		$str$29,($str$30 - $str$29)
$str$29:
        /*0000*/ 	.byte	0x28, 0x61, 0x64, 0x64, 0x72, 0x65, 0x73, 0x73, 0x20, 0x26, 0x20, 0x6d, 0x61, 0x73, 0x6b, 0x29
        /*0010*/ 	.byte	0x20, 0x3d, 0x3d, 0x20, 0x30, 0x00
	.type		$str$30,@object
	.size		$str$30,($str$28 - $str$30)
$str$30:
        /*0016*/ 	.byte	0x2f, 0x74, 0x6d, 0x70, 0x2f, 0x63, 0x75, 0x74, 0x6c, 0x61, 0x73, 0x73, 0x5f, 0x73, 0x77, 0x65
        /*0026*/ 	.byte	0x65, 0x70, 0x5f, 0x73, 0x72, 0x63, 0x2f, 0x69, 0x6e, 0x63, 0x6c, 0x75, 0x64, 0x65, 0x2f, 0x63
        /*0036*/ 	.byte	0x75, 0x74, 0x65, 0x2f, 0x70, 0x6f, 0x69, 0x6e, 0x74, 0x65, 0x72, 0x5f, 0x66, 0x6c, 0x61, 0x67
        /*0046*/ 	.byte	0x67, 0x65, 0x64, 0x2e, 0x68, 0x70, 0x70, 0x00
	.type		$str$28,@object
	.size		$str$28,($str$27 - $str$28)
$str$28:
        /*004e*/ 	.byte	0x2f, 0x74, 0x6d, 0x70, 0x2f, 0x63, 0x75, 0x74, 0x6c, 0x61, 0x73, 0x73, 0x5f, 0x73, 0x77, 0x65
        /*005e*/ 	.byte	0x65, 0x70, 0x5f, 0x73, 0x72, 0x63, 0x2f, 0x69, 0x6e, 0x63, 0x6c, 0x75, 0x64, 0x65, 0x2f, 0x63
        /*006e*/ 	.byte	0x75, 0x74, 0x65, 0x2f, 0x61, 0x74, 0x6f, 0x6d, 0x2f, 0x63, 0x6f, 0x70, 0x79, 0x5f, 0x74, 0x72
        /*007e*/ 	.byte	0x61, 0x69, 0x74, 0x73, 0x5f, 0x73, 0x6d, 0x31, 0x30, 0x30, 0x2e, 0x68, 0x70, 0x70, 0x00
	.type		$str$27,@object
	.size		$str$27,(__unnamed_1 - $str$27)
$str$27:
        /*008d*/ 	.byte	0x28, 0x28, 0x75, 0x69, 0x6e, 0x74, 0x33, 0x32, 0x5f, 0x74, 0x28, 0x74, 0x68, 0x72, 0x65, 0x61
        /*009d*/ 	.byte	0x64, 0x49, 0x64, 0x78, 0x2e, 0x78, 0x29, 0x20, 0x2f, 0x20, 0x33, 0x32, 0x29, 0x20, 0x25, 0x20
        /*00ad*/ 	.byte	0x34, 0x29, 0x20, 0x3d, 0x3d, 0x20, 0x28, 0x28, 0x28, 0x74, 0x6d, 0x65, 0x6d, 0x5f, 0x61, 0x64
        /*00bd*/ 	.byte	0x64, 0x72, 0x20, 0x3e, 0x3e, 0x20, 0x31, 0x36, 0x29, 0x20, 0x2f, 0x20, 0x33, 0x32, 0x29, 0x20
        /*00cd*/ 	.byte	0x25, 0x20, 0x34, 0x29, 0x00
	.type		__unnamed_1,@object
	.size		__unnamed_1,(__unnamed_2 - __unnamed_1)
__unnamed_1:
        /*00d2*/ 	.byte	0x61, 0x75, 0x74, 0x6f, 0x20, 0x63, 0x75, 0x74, 0x65, 0x3a, 0x3a, 0x61, 0x73, 0x5f, 0x70, 0x6f
        /* <DEDUP_REMOVED lines=24> */
        /*0262*/ 	.byte	0x30, 0x34, 0x38, 0x3e, 0x3e, 0x3e, 0x3e, 0x5d, 0x00
	.type		__unnamed_2,@object
	.size		__unnamed_2,(.L_2 - __unnamed_2)
__unnamed_2:
        /* <DEDUP_REMOVED lines=45> */
        /*053b*/ 	.byte	0x3e, 0x3e, 0x3e, 0x5d, 0x00
.L_2:


//--------------------- .nv.shared._ZN7cutlass13device_kernelINS_4conv6kernel13ConvUniversalINS1_16ConvProblemShapeILNS1_8OperatorE0ELi2EEENS1_10collective14CollectiveConvINS1_47MainloopSm100TmaUmmaWarpSpecializedImplicitGemmILS5_0ELi8ELi2ELi1ELi2EN4cute5tupleIJNSA_1CILi1EEESD_SD_EEEEENSB_IJNSC_ILi64EEENSC_ILi128EEENSB_IJNSC_ILi32EEEEEEEEENS_10tfloat32_tESL_NSA_8TiledMMAINSA_8MMA_AtomIJNSA_17SM100_MMA_TF32_SSISL_SL_fLi64ELi128ELNSA_4UMMA5MajorE0ELSQ_0ELNSP_7ScaleInE0ELSR_0EEEEEENSA_6LayoutISE_NSB_IJNSC_ILi0EEESV_SV_EEEEENSB_IJNSA_10UnderscoreESY_SY_EEEEENS7_6detail27Sm100ImplicitGemmTileTraitsINSA_20SM90_TMA_LOAD_IM2COLENSA_14ComposedLayoutINSA_7SwizzleILi3ELi4ELi3EEENSA_18smem_ptr_flag_bitsILi32EEENSU_INSB_IJNSC_ILi8EEESI_EEENSB_IJSI_SD_EEEEEEEvEENS12_INSA_13SM90_TMA_LOADES1D_vEEEENS_8epilogue10collective18CollectiveEpilogueINS1I_23Sm100TmaWarpSpecializedILi4ELi2ELi16ELb1ELb0EEEJSK_NSB_IJNSU_ISG_SD_EENSU_ISI_SD_EEEEESL_NSB_IJNSB_IJlllEEESD_SV_EEESL_S1R_NS1I_6fusion15FusionCallbacksIS1M_NS1S_17LinearCombinationISL_fSL_fLNS_15FloatRoundStyleE2EEESK_S1P_JEEENSA_5SM1004TMEM4LOAD26SM100_TMEM_LOAD_16dp128b8xES13_S1D_NSA_17SM75_U32x4_LDSM_NENSA_21SM90_TMA_STORE_IM2COLES1D_NSA_17SM90_U32x4_STSM_NENSA_39AutoVectorizingCopyWithAssumedAlignmentILi128EEEEEEvvEEEEvNT_6ParamsE --------------------------
	.section	.nv.shared._ZN7cutlass13device_kernelINS_4conv6kernel13ConvUniversalINS1_16ConvProblemShapeILNS1_8OperatorE0ELi2EEENS1_10collective14CollectiveConvINS1_47MainloopSm100TmaUmmaWarpSpecializedImplicitGemmILS5_0ELi8ELi2ELi1ELi2EN4cute5tupleIJNSA_1CILi1EEESD_SD_EEEEENSB_IJNSC_ILi64EEENSC_ILi128EEENSB_IJNSC_ILi32EEEEEEEEENS_10tfloat32_tESL_NSA_8TiledMMAINSA_8MMA_AtomIJNSA_17SM100_MMA_TF32_SSISL_SL_fLi64ELi128ELNSA_4UMMA5MajorE0ELSQ_0ELNSP_7ScaleInE0ELSR_0EEEEEENSA_6LayoutISE_NSB_IJNSC_ILi0EEESV_SV_EEEEENSB_IJNSA_10UnderscoreESY_SY_EEEEENS7_6detail27Sm100ImplicitGemmTileTraitsINSA_20SM90_TMA_LOAD_IM2COLENSA_14ComposedLayoutINSA_7SwizzleILi3ELi4ELi3EEENSA_18smem_ptr_flag_bitsILi32EEENSU_INSB_IJNSC_ILi8EEESI_EEENSB_IJSI_SD_EEEEEEEvEENS12_INSA_13SM90_TMA_LOADES1D_vEEEENS_8epilogue10collective18CollectiveEpilogueINS1I_23Sm100TmaWarpSpecializedILi4ELi2ELi16ELb1ELb0EEEJSK_NSB_IJNSU_ISG_SD_EENSU_ISI_SD_EEEEESL_NSB_IJNSB_IJlllEEESD_SV_EEESL_S1R_NS1I_6fusion15FusionCallbacksIS1M_NS1S_17LinearCombinationISL_fSL_fLNS_15FloatRoundStyleE2EEESK_S1P_JEEENSA_5SM1004TMEM4LOAD26SM100_TMEM_LOAD_16dp128b8xES13_S1D_NSA_17SM75_U32x4_LDSM_NENSA_21SM90_TMA_STORE_IM2COLES1D_NSA_17SM90_U32x4_STSM_NENSA_39AutoVectorizingCopyWithAssumedAlignmentILi128EEEEEEvvEEEEvNT_6ParamsE,"aw",@nobits
	.sectionflags	@""
	.align	16
	.zero		1024


//--------------------- .nv.shared.reserved.0     --------------------------
	.section	.nv.shared.reserved.0,"aw",@nobits
	.weak		__nv_reservedSMEM_offset_0_alias
	.size		__nv_reservedSMEM_offset_0_alias, 0, 64
	.other		__nv_reservedSMEM_offset_0_alias,@"STO_CUDA_RESERVED_SHARED STV_DEFAULT"
__nv_reservedSMEM_offset_0_alias:
	.zero		0
.nv.shared.reserved.0:
	.zero		64
	.weak		__nv_reservedSMEM_tcgen05_partition
	.type		__nv_reservedSMEM_tcgen05_partition,@object
	.size		__nv_reservedSMEM_tcgen05_partition,(.L_0 - __nv_reservedSMEM_tcgen05_partition)
__nv_reservedSMEM_tcgen05_partition:
	.zero		32
.L_0:


//--------------------- .nv.global                --------------------------
	.section	.nv.global,"aw",@nobits
.nv.global:
	.type		_ZN39_INTERNAL_4da245e8_4_k_cu_072f1eda_36224cute1_E,@object
	.size		_ZN39_INTERNAL_4da245e8_4_k_cu_072f1eda_36224cute1_E,(_ZN39_INTERNAL_4da245e8_4_k_cu_072f1eda_36224cuda3std3__45__cpo6cbeginE - _ZN39_INTERNAL_4da245e8_4_k_cu_072f1eda_36224cute1_E)
_ZN39_INTERNAL_4da245e8_4_k_cu_072f1eda_36224cute1_E:
	.zero		1
	.type		_ZN39_INTERNAL_4da245e8_4_k_cu_072f1eda_36224cuda3std3__45__cpo6cbeginE,@object
	.size		_ZN39_INTERNAL_4da245e8_4_k_cu_072f1eda_36224cuda3std3__45__cpo6cbeginE,(_ZN39_INTERNAL_4da245e8_4_k_cu_072f1eda_36224cuda3std3__48in_placeE - _ZN39_INTERNAL_4da245e8_4_k_cu_072f1eda_36224cuda3std3__45__cpo6cbeginE)
_ZN39_INTERNAL_4da245e8_4_k_cu_072f1eda_36224cuda3std3__45__cpo6cbeginE:
	.zero		1
	.type		_ZN39_INTERNAL_4da245e8_4_k_cu_072f1eda_36224cuda3std3__48in_placeE,@object
	.size		_ZN39_INTERNAL_4da245e8_4_k_cu_072f1eda_36224cuda3std3__48in_placeE,(_ZN39_INTERNAL_4da245e8_4_k_cu_072f1eda_36224cuda3std6ranges3__45__cpo9iter_moveE - _ZN39_INTERNAL_4da245e8_4_k_cu_072f1eda_36224cuda3std3__48in_placeE)
_ZN39_INTERNAL_4da245e8_4_k_cu_072f1eda_36224cuda3std3__48in_placeE:
	.zero		1
	.type		_ZN39_INTERNAL_4da245e8_4_k_cu_072f1eda_36224cuda3std6ranges3__45__cpo9iter_moveE,@object
	.size		_ZN39_INTERNAL_4da245e8_4_k_cu_072f1eda_36224cuda3std6ranges3__45__cpo9iter_moveE,(_ZN39_INTERNAL_4da245e8_4_k_cu_072f1eda_36224cuda3std3__45__cpo5beginE - _ZN39_INTERNAL_4da245e8_4_k_cu_072f1eda_36224cuda3std6ranges3__45__cpo9iter_moveE)
_ZN39_INTERNAL_4da245e8_4_k_cu_072f1eda_36224cuda3std6ranges3__45__cpo9iter_moveE:
	.zero		1
	.type		_ZN39_INTERNAL_4da245e8_4_k_cu_072f1eda_36224cuda3std3__45__cpo5beginE,@object
	.size		_ZN39_INTERNAL_4da245e8_4_k_cu_072f1eda_36224cuda3std3__45__cpo5beginE,(_ZN39_INTERNAL_4da245e8_4_k_cu_072f1eda_36224cuda3std3__441_GLOBAL__N__4da245e8_4_k_cu_072f1eda_36226ignoreE - _ZN39_INTERNAL_4da245e8_4_k_cu_072f1eda_36224cuda3std3__45__cpo5beginE)
_ZN39_INTERNAL_4da245e8_4_k_cu_072f1eda_36224cuda3std3__45__cpo5beginE:
	.zero		1
	.type		_ZN39_INTERNAL_4da245e8_4_k_cu_072f1eda_36224cuda3std3__441_GLOBAL__N__4da245e8_4_k_cu_072f1eda_36226ignoreE,@object
	.size		_ZN39_INTERNAL_4da245e8_4_k_cu_072f1eda_36224cuda3std3__441_GLOBAL__N__4da245e8_4_k_cu_072f1eda_36226ignoreE,(_ZN39_INTERNAL_4da245e8_4_k_cu_072f1eda_36224cute7productE - _ZN39_INTERNAL_4da245e8_4_k_cu_072f1eda_36224cuda3std3__441_GLOBAL__N__4da245e8_4_k_cu_072f1eda_36226ignoreE)
_ZN39_INTERNAL_4da245e8_4_k_cu_072f1eda_36224cuda3std3__441_GLOBAL__N__4da245e8_4_k_cu_072f1eda_36226ignoreE:
	.zero		1
	.type		_ZN39_INTERNAL_4da245e8_4_k_cu_072f1eda_36224cute7productE,@object
	.size		_ZN39_INTERNAL_4da245e8_4_k_cu_072f1eda_36224cute7productE,(_ZN39_INTERNAL_4da245e8_4_k_cu_072f1eda_36224cuda3std3__45__cpo3endE - _ZN39_INTERNAL_4da245e8_4_k_cu_072f1eda_36224cute7productE)
_ZN39_INTERNAL_4da245e8_4_k_cu_072f1eda_36224cute7productE:
	.zero		1
	.type		_ZN39_INTERNAL_4da245e8_4_k_cu_072f1eda_36224cuda3std3__45__cpo3endE,@object
	.size		_ZN39_INTERNAL_4da245e8_4_k_cu_072f1eda_36224cuda3std3__45__cpo3endE,(_ZN39_INTERNAL_4da245e8_4_k_cu_072f1eda_36224cuda3std3__419piecewise_constructE - _ZN39_INTERNAL_4da245e8_4_k_cu_072f1eda_36224cuda3std3__45__cpo3endE)
_ZN39_INTERNAL_4da245e8_4_k_cu_072f1eda_36224cuda3std3__45__cpo3endE:
	.zero		1
	.type		_ZN39_INTERNAL_4da245e8_4_k_cu_072f1eda_36224cuda3std3__419piecewise_constructE,@object
	.size		_ZN39_INTERNAL_4da245e8_4_k_cu_072f1eda_36224cuda3std3__419piecewise_constructE,(_ZN39_INTERNAL_4da245e8_4_k_cu_072f1eda_36224cuda3std3__45__cpo4cendE - _ZN39_INTERNAL_4da245e8_4_k_cu_072f1eda_36224cuda3std3__419piecewise_constructE)
_ZN39_INTERNAL_4da245e8_4_k_cu_072f1eda_36224cuda3std3__419piecewise_constructE:
	.zero		1
	.type		_ZN39_INTERNAL_4da245e8_4_k_cu_072f1eda_36224cuda3std3__45__cpo4cendE,@object
	.size		_ZN39_INTERNAL_4da245e8_4_k_cu_072f1eda_36224cuda3std3__45__cpo4cendE,(_ZN39_INTERNAL_4da245e8_4_k_cu_072f1eda_36224cuda3std6ranges3__45__cpo4swapE - _ZN39_INTERNAL_4da245e8_4_k_cu_072f1eda_36224cuda3std3__45__cpo4cendE)
_ZN39_INTERNAL_4da245e8_4_k_cu_072f1eda_36224cuda3std3__45__cpo4cendE:
	.zero		1
	.type		_ZN39_INTERNAL_4da245e8_4_k_cu_072f1eda_36224cuda3std6ranges3__45__cpo4swapE,@object
	.size		_ZN39_INTERNAL_4da245e8_4_k_cu_072f1eda_36224cuda3std6ranges3__45__cpo4swapE,(.L_10 - _ZN39_INTERNAL_4da245e8_4_k_cu_072f1eda_36224cuda3std6ranges3__45__cpo4swapE)
_ZN39_INTERNAL_4da245e8_4_k_cu_072f1eda_36224cuda3std6ranges3__45__cpo4swapE:
	.zero		1
.L_10:


//--------------------- .nv.constant0._ZN7cutlass13device_kernelINS_4conv6kernel13ConvUniversalINS1_16ConvProblemShapeILNS1_8OperatorE0ELi2EEENS1_10collective14CollectiveConvINS1_47MainloopSm100TmaUmmaWarpSpecializedImplicitGemmILS5_0ELi8ELi2ELi1ELi2EN4cute5tupleIJNSA_1CILi1EEESD_SD_EEEEENSB_IJNSC_ILi64EEENSC_ILi128EEENSB_IJNSC_ILi32EEEEEEEEENS_10tfloat32_tESL_NSA_8TiledMMAINSA_8MMA_AtomIJNSA_17SM100_MMA_TF32_SSISL_SL_fLi64ELi128ELNSA_4UMMA5MajorE0ELSQ_0ELNSP_7ScaleInE0ELSR_0EEEEEENSA_6LayoutISE_NSB_IJNSC_ILi0EEESV_SV_EEEEENSB_IJNSA_10UnderscoreESY_SY_EEEEENS7_6detail27Sm100ImplicitGemmTileTraitsINSA_20SM90_TMA_LOAD_IM2COLENSA_14ComposedLayoutINSA_7SwizzleILi3ELi4ELi3EEENSA_18smem_ptr_flag_bitsILi32EEENSU_INSB_IJNSC_ILi8EEESI_EEENSB_IJSI_SD_EEEEEEEvEENS12_INSA_13SM90_TMA_LOADES1D_vEEEENS_8epilogue10collective18CollectiveEpilogueINS1I_23Sm100TmaWarpSpecializedILi4ELi2ELi16ELb1ELb0EEEJSK_NSB_IJNSU_ISG_SD_EENSU_ISI_SD_EEEEESL_NSB_IJNSB_IJlllEEESD_SV_EEESL_S1R_NS1I_6fusion15FusionCallbacksIS1M_NS1S_17LinearCombinationISL_fSL_fLNS_15FloatRoundStyleE2EEESK_S1P_JEEENSA_5SM1004TMEM4LOAD26SM100_TMEM_LOAD_16dp128b8xES13_S1D_NSA_17SM75_U32x4_LDSM_NENSA_21SM90_TMA_STORE_IM2COLES1D_NSA_17SM90_U32x4_STSM_NENSA_39AutoVectorizingCopyWithAssumedAlignmentILi128EEEEEEvvEEEEvNT_6ParamsE --------------------------
	.section	.nv.constant0._ZN7cutlass13device_kernelINS_4conv6kernel13ConvUniversalINS1_16ConvProblemShapeILNS1_8OperatorE0ELi2EEENS1_10collective14CollectiveConvINS1_47MainloopSm100TmaUmmaWarpSpecializedImplicitGemmILS5_0ELi8ELi2ELi1ELi2EN4cute5tupleIJNSA_1CILi1EEESD_SD_EEEEENSB_IJNSC_ILi64EEENSC_ILi128EEENSB_IJNSC_ILi32EEEEEEEEENS_10tfloat32_tESL_NSA_8TiledMMAINSA_8MMA_AtomIJNSA_17SM100_MMA_TF32_SSISL_SL_fLi64ELi128ELNSA_4UMMA5MajorE0ELSQ_0ELNSP_7ScaleInE0ELSR_0EEEEEENSA_6LayoutISE_NSB_IJNSC_ILi0EEESV_SV_EEEEENSB_IJNSA_10UnderscoreESY_SY_EEEEENS7_6detail27Sm100ImplicitGemmTileTraitsINSA_20SM90_TMA_LOAD_IM2COLENSA_14ComposedLayoutINSA_7SwizzleILi3ELi4ELi3EEENSA_18smem_ptr_flag_bitsILi32EEENSU_INSB_IJNSC_ILi8EEESI_EEENSB_IJSI_SD_EEEEEEEvEENS12_INSA_13SM90_TMA_LOADES1D_vEEEENS_8epilogue10collective18CollectiveEpilogueINS1I_23Sm100TmaWarpSpecializedILi4ELi2ELi16ELb1ELb0EEEJSK_NSB_IJNSU_ISG_SD_EENSU_ISI_SD_EEEEESL_NSB_IJNSB_IJlllEEESD_SV_EEESL_S1R_NS1I_6fusion15FusionCallbacksIS1M_NS1S_17LinearCombinationISL_fSL_fLNS_15FloatRoundStyleE2EEESK_S1P_JEEENSA_5SM1004TMEM4LOAD26SM100_TMEM_LOAD_16dp128b8xES13_S1D_NSA_17SM75_U32x4_LDSM_NENSA_21SM90_TMA_STORE_IM2COLES1D_NSA_17SM90_U32x4_STSM_NENSA_39AutoVectorizingCopyWithAssumedAlignmentILi128EEEEEEvvEEEEvNT_6ParamsE,"a",@progbits
	.sectionflags	@""
	.align	4
.nv.constant0._ZN7cutlass13device_kernelINS_4conv6kernel13ConvUniversalINS1_16ConvProblemShapeILNS1_8OperatorE0ELi2EEENS1_10collective14CollectiveConvINS1_47MainloopSm100TmaUmmaWarpSpecializedImplicitGemmILS5_0ELi8ELi2ELi1ELi2EN4cute5tupleIJNSA_1CILi1EEESD_SD_EEEEENSB_IJNSC_ILi64EEENSC_ILi128EEENSB_IJNSC_ILi32EEEEEEEEENS_10tfloat32_tESL_NSA_8TiledMMAINSA_8MMA_AtomIJNSA_17SM100_MMA_TF32_SSISL_SL_fLi64ELi128ELNSA_4UMMA5MajorE0ELSQ_0ELNSP_7ScaleInE0ELSR_0EEEEEENSA_6LayoutISE_NSB_IJNSC_ILi0EEESV_SV_EEEEENSB_IJNSA_10UnderscoreESY_SY_EEEEENS7_6detail27Sm100ImplicitGemmTileTraitsINSA_20SM90_TMA_LOAD_IM2COLENSA_14ComposedLayoutINSA_7SwizzleILi3ELi4ELi3EEENSA_18smem_ptr_flag_bitsILi32EEENSU_INSB_IJNSC_ILi8EEESI_EEENSB_IJSI_SD_EEEEEEEvEENS12_INSA_13SM90_TMA_LOADES1D_vEEEENS_8epilogue10collective18CollectiveEpilogueINS1I_23Sm100TmaWarpSpecializedILi4ELi2ELi16ELb1ELb0EEEJSK_NSB_IJNSU_ISG_SD_EENSU_ISI_SD_EEEEESL_NSB_IJNSB_IJlllEEESD_SV_EEESL_S1R_NS1I_6fusion15FusionCallbacksIS1M_NS1S_17LinearCombinationISL_fSL_fLNS_15FloatRoundStyleE2EEESK_S1P_JEEENSA_5SM1004TMEM4LOAD26SM100_TMEM_LOAD_16dp128b8xES13_S1D_NSA_17SM75_U32x4_LDSM_NENSA_21SM90_TMA_STORE_IM2COLES1D_NSA_17SM90_U32x4_STSM_NENSA_39AutoVectorizingCopyWithAssumedAlignmentILi128EEEEEEvvEEEEvNT_6ParamsE:
	.zero		2944


//--------------------- SYMBOLS --------------------------

	.type		.nv.reservedSmem.offset0,@object
	.size		.nv.reservedSmem.offset0,0x4
	.type		.nv.reservedSmem.cap,@object
	.size		.nv.reservedSmem.cap,0x4
	.type		__assertfail,@function
